//
// Generated by NVIDIA NVVM Compiler
//
// Compiler Build ID: CL-36424714
// Cuda compilation tools, release 13.0, V13.0.88
// Based on NVVM 20.0.0
//

.version 9.0
.target sm_100
.address_size 64

	// .globl	_Z6GetSumPdiS_
.extern .func  (.param .b32 func_retval0) vprintf
(
	.param .b64 vprintf_param_0,
	.param .b64 vprintf_param_1
)
;
.global .align 1 .b8 $str[7] = {37, 100, 32, 37, 100, 10};
.global .align 1 .b8 $str$1[33] = {100, 101, 118, 105, 99, 101, 32, 35, 37, 100, 9, 32, 102, 119, 32, 45, 62, 32, 37, 100, 9, 101, 112, 111, 99, 104, 32, 58, 32, 37, 100, 10};
.global .align 1 .b8 $str$2[33] = {100, 101, 118, 105, 99, 101, 32, 35, 37, 100, 9, 32, 98, 119, 32, 45, 62, 32, 37, 100, 9, 101, 112, 111, 99, 104, 32, 58, 32, 37, 100, 10};
.global .align 1 .b8 $str$3[4] = {37, 100, 32};
.global .align 1 .b8 $str$4[2] = {10};
.global .align 1 .b8 $str$5[5] = {37, 108, 102, 32};

.visible .entry _Z6GetSumPdiS_(
	.param .u64 .ptr .align 1 _Z6GetSumPdiS__param_0,
	.param .u32 _Z6GetSumPdiS__param_1,
	.param .u64 .ptr .align 1 _Z6GetSumPdiS__param_2
)
{
	.reg .pred 	%p<10>;
	.reg .b32 	%r<30>;
	.reg .b64 	%rd<19>;
	.reg .b64 	%fd<71>;

	ld.param.u64 	%rd9, [_Z6GetSumPdiS__param_0];
	ld.param.u32 	%r19, [_Z6GetSumPdiS__param_1];
	ld.param.u64 	%rd10, [_Z6GetSumPdiS__param_2];
	cvta.to.global.u64 	%rd1, %rd9;
	cvta.to.global.u64 	%rd2, %rd10;
	mov.b64 	%rd11, 0;
	st.global.u64 	[%rd2], %rd11;
	setp.lt.s32 	%p1, %r19, 2;
	@%p1 bra 	$L__BB0_14;
	add.s32 	%r1, %r19, -1;
	add.s32 	%r21, %r19, -2;
	and.b32  	%r2, %r1, 15;
	setp.lt.u32 	%p2, %r21, 15;
	mov.b32 	%r27, 1;
	mov.f64 	%fd68, 0d0000000000000000;
	@%p2 bra 	$L__BB0_5;
	and.b32  	%r23, %r1, -16;
	neg.s32 	%r25, %r23;
	add.s64 	%rd17, %rd1, 64;
	mov.f64 	%fd68, 0d0000000000000000;
	mov.b32 	%r24, 0;
$L__BB0_3:
	.pragma "nounroll";
	ld.global.f64 	%fd12, [%rd17+-56];
	add.f64 	%fd13, %fd12, %fd68;
	st.global.f64 	[%rd2], %fd13;
	ld.global.f64 	%fd14, [%rd17+-48];
	add.f64 	%fd15, %fd14, %fd13;
	st.global.f64 	[%rd2], %fd15;
	ld.global.f64 	%fd16, [%rd17+-40];
	add.f64 	%fd17, %fd16, %fd15;
	st.global.f64 	[%rd2], %fd17;
	ld.global.f64 	%fd18, [%rd17+-32];
	add.f64 	%fd19, %fd18, %fd17;
	st.global.f64 	[%rd2], %fd19;
	ld.global.f64 	%fd20, [%rd17+-24];
	add.f64 	%fd21, %fd20, %fd19;
	st.global.f64 	[%rd2], %fd21;
	ld.global.f64 	%fd22, [%rd17+-16];
	add.f64 	%fd23, %fd22, %fd21;
	st.global.f64 	[%rd2], %fd23;
	ld.global.f64 	%fd24, [%rd17+-8];
	add.f64 	%fd25, %fd24, %fd23;
	st.global.f64 	[%rd2], %fd25;
	ld.global.f64 	%fd26, [%rd17];
	add.f64 	%fd27, %fd26, %fd25;
	st.global.f64 	[%rd2], %fd27;
	ld.global.f64 	%fd28, [%rd17+8];
	add.f64 	%fd29, %fd28, %fd27;
	st.global.f64 	[%rd2], %fd29;
	ld.global.f64 	%fd30, [%rd17+16];
	add.f64 	%fd31, %fd30, %fd29;
	st.global.f64 	[%rd2], %fd31;
	ld.global.f64 	%fd32, [%rd17+24];
	add.f64 	%fd33, %fd32, %fd31;
	st.global.f64 	[%rd2], %fd33;
	ld.global.f64 	%fd34, [%rd17+32];
	add.f64 	%fd35, %fd34, %fd33;
	st.global.f64 	[%rd2], %fd35;
	ld.global.f64 	%fd36, [%rd17+40];
	add.f64 	%fd37, %fd36, %fd35;
	st.global.f64 	[%rd2], %fd37;
	ld.global.f64 	%fd38, [%rd17+48];
	add.f64 	%fd39, %fd38, %fd37;
	st.global.f64 	[%rd2], %fd39;
	ld.global.f64 	%fd40, [%rd17+56];
	add.f64 	%fd41, %fd40, %fd39;
	st.global.f64 	[%rd2], %fd41;
	ld.global.f64 	%fd42, [%rd17+64];
	add.f64 	%fd68, %fd42, %fd41;
	st.global.f64 	[%rd2], %fd68;
	add.s32 	%r25, %r25, 16;
	add.s32 	%r24, %r24, 16;
	add.s64 	%rd17, %rd17, 128;
	setp.ne.s32 	%p3, %r25, 0;
	@%p3 bra 	$L__BB0_3;
	add.s32 	%r27, %r24, 1;
$L__BB0_5:
	setp.eq.s32 	%p4, %r2, 0;
	@%p4 bra 	$L__BB0_14;
	and.b32  	%r10, %r1, 7;
	setp.lt.u32 	%p5, %r2, 8;
	@%p5 bra 	$L__BB0_8;
	mul.wide.u32 	%rd12, %r27, 8;
	add.s64 	%rd13, %rd1, %rd12;
	ld.global.f64 	%fd43, [%rd13];
	add.f64 	%fd44, %fd43, %fd68;
	st.global.f64 	[%rd2], %fd44;
	ld.global.f64 	%fd45, [%rd13+8];
	add.f64 	%fd46, %fd45, %fd44;
	st.global.f64 	[%rd2], %fd46;
	ld.global.f64 	%fd47, [%rd13+16];
	add.f64 	%fd48, %fd47, %fd46;
	st.global.f64 	[%rd2], %fd48;
	ld.global.f64 	%fd49, [%rd13+24];
	add.f64 	%fd50, %fd49, %fd48;
	st.global.f64 	[%rd2], %fd50;
	ld.global.f64 	%fd51, [%rd13+32];
	add.f64 	%fd52, %fd51, %fd50;
	st.global.f64 	[%rd2], %fd52;
	ld.global.f64 	%fd53, [%rd13+40];
	add.f64 	%fd54, %fd53, %fd52;
	st.global.f64 	[%rd2], %fd54;
	ld.global.f64 	%fd55, [%rd13+48];
	add.f64 	%fd56, %fd55, %fd54;
	st.global.f64 	[%rd2], %fd56;
	ld.global.f64 	%fd57, [%rd13+56];
	add.f64 	%fd68, %fd57, %fd56;
	st.global.f64 	[%rd2], %fd68;
	add.s32 	%r27, %r27, 8;
$L__BB0_8:
	setp.eq.s32 	%p6, %r10, 0;
	@%p6 bra 	$L__BB0_14;
	and.b32  	%r13, %r1, 3;
	setp.lt.u32 	%p7, %r10, 4;
	@%p7 bra 	$L__BB0_11;
	mul.wide.u32 	%rd14, %r27, 8;
	add.s64 	%rd15, %rd1, %rd14;
	ld.global.f64 	%fd58, [%rd15];
	add.f64 	%fd59, %fd58, %fd68;
	st.global.f64 	[%rd2], %fd59;
	ld.global.f64 	%fd60, [%rd15+8];
	add.f64 	%fd61, %fd60, %fd59;
	st.global.f64 	[%rd2], %fd61;
	ld.global.f64 	%fd62, [%rd15+16];
	add.f64 	%fd63, %fd62, %fd61;
	st.global.f64 	[%rd2], %fd63;
	ld.global.f64 	%fd64, [%rd15+24];
	add.f64 	%fd68, %fd64, %fd63;
	st.global.f64 	[%rd2], %fd68;
	add.s32 	%r27, %r27, 4;
$L__BB0_11:
	setp.eq.s32 	%p8, %r13, 0;
	@%p8 bra 	$L__BB0_14;
	mul.wide.u32 	%rd16, %r27, 8;
	add.s64 	%rd18, %rd1, %rd16;
	neg.s32 	%r29, %r13;
$L__BB0_13:
	.pragma "nounroll";
	ld.global.f64 	%fd65, [%rd18];
	add.f64 	%fd68, %fd65, %fd68;
	st.global.f64 	[%rd2], %fd68;
	add.s64 	%rd18, %rd18, 8;
	add.s32 	%r29, %r29, 1;
	setp.ne.s32 	%p9, %r29, 0;
	@%p9 bra 	$L__BB0_13;
$L__BB0_14:
	ret;

}
	// .globl	_Z11GetMaxIndexPdiPi
.visible .entry _Z11GetMaxIndexPdiPi(
	.param .u64 .ptr .align 1 _Z11GetMaxIndexPdiPi_param_0,
	.param .u32 _Z11GetMaxIndexPdiPi_param_1,
	.param .u64 .ptr .align 1 _Z11GetMaxIndexPdiPi_param_2
)
{
	.reg .pred 	%p<39>;
	.reg .b32 	%r<54>;
	.reg .b64 	%rd<16>;
	.reg .b64 	%fd<99>;

	ld.param.u64 	%rd9, [_Z11GetMaxIndexPdiPi_param_0];
	ld.param.u32 	%r18, [_Z11GetMaxIndexPdiPi_param_1];
	ld.param.u64 	%rd10, [_Z11GetMaxIndexPdiPi_param_2];
	cvta.to.global.u64 	%rd1, %rd10;
	cvta.to.global.u64 	%rd2, %rd9;
	setp.lt.s32 	%p1, %r18, 3;
	@%p1 bra 	$L__BB1_71;
	ld.global.f64 	%fd66, [%rd2+8];
	add.s32 	%r1, %r18, -2;
	add.s32 	%r20, %r18, -3;
	and.b32  	%r2, %r1, 15;
	setp.lt.u32 	%p2, %r20, 15;
	mov.b32 	%r50, 2;
	@%p2 bra 	$L__BB1_36;
	and.b32  	%r3, %r1, -16;
	mov.b32 	%r48, 2;
$L__BB1_3:
	.pragma "nounroll";
	mul.wide.u32 	%rd11, %r48, 8;
	add.s64 	%rd3, %rd2, %rd11;
	ld.global.f64 	%fd3, [%rd3];
	setp.leu.f64 	%p3, %fd3, %fd66;
	@%p3 bra 	$L__BB1_5;
	st.global.u32 	[%rd1], %r48;
	mov.f64 	%fd66, %fd3;
$L__BB1_5:
	ld.global.f64 	%fd5, [%rd3+8];
	setp.leu.f64 	%p4, %fd5, %fd66;
	@%p4 bra 	$L__BB1_7;
	add.s32 	%r22, %r48, 1;
	st.global.u32 	[%rd1], %r22;
	mov.f64 	%fd66, %fd5;
$L__BB1_7:
	ld.global.f64 	%fd7, [%rd3+16];
	setp.leu.f64 	%p5, %fd7, %fd66;
	@%p5 bra 	$L__BB1_9;
	add.s32 	%r23, %r48, 2;
	st.global.u32 	[%rd1], %r23;
	mov.f64 	%fd66, %fd7;
$L__BB1_9:
	ld.global.f64 	%fd9, [%rd3+24];
	setp.leu.f64 	%p6, %fd9, %fd66;
	@%p6 bra 	$L__BB1_11;
	add.s32 	%r24, %r48, 3;
	st.global.u32 	[%rd1], %r24;
	mov.f64 	%fd66, %fd9;
$L__BB1_11:
	ld.global.f64 	%fd11, [%rd3+32];
	setp.leu.f64 	%p7, %fd11, %fd66;
	@%p7 bra 	$L__BB1_13;
	add.s32 	%r25, %r48, 4;
	st.global.u32 	[%rd1], %r25;
	mov.f64 	%fd66, %fd11;
$L__BB1_13:
	ld.global.f64 	%fd13, [%rd3+40];
	setp.leu.f64 	%p8, %fd13, %fd66;
	@%p8 bra 	$L__BB1_15;
	add.s32 	%r26, %r48, 5;
	st.global.u32 	[%rd1], %r26;
	mov.f64 	%fd66, %fd13;
$L__BB1_15:
	ld.global.f64 	%fd15, [%rd3+48];
	setp.leu.f64 	%p9, %fd15, %fd66;
	@%p9 bra 	$L__BB1_17;
	add.s32 	%r27, %r48, 6;
	st.global.u32 	[%rd1], %r27;
	mov.f64 	%fd66, %fd15;
$L__BB1_17:
	ld.global.f64 	%fd17, [%rd3+56];
	setp.leu.f64 	%p10, %fd17, %fd66;
	@%p10 bra 	$L__BB1_19;
	add.s32 	%r28, %r48, 7;
	st.global.u32 	[%rd1], %r28;
	mov.f64 	%fd66, %fd17;
$L__BB1_19:
	ld.global.f64 	%fd19, [%rd3+64];
	setp.leu.f64 	%p11, %fd19, %fd66;
	@%p11 bra 	$L__BB1_21;
	add.s32 	%r29, %r48, 8;
	st.global.u32 	[%rd1], %r29;
	mov.f64 	%fd66, %fd19;
$L__BB1_21:
	ld.global.f64 	%fd21, [%rd3+72];
	setp.leu.f64 	%p12, %fd21, %fd66;
	@%p12 bra 	$L__BB1_23;
	add.s32 	%r30, %r48, 9;
	st.global.u32 	[%rd1], %r30;
	mov.f64 	%fd66, %fd21;
$L__BB1_23:
	ld.global.f64 	%fd23, [%rd3+80];
	setp.leu.f64 	%p13, %fd23, %fd66;
	@%p13 bra 	$L__BB1_25;
	add.s32 	%r31, %r48, 10;
	st.global.u32 	[%rd1], %r31;
	mov.f64 	%fd66, %fd23;
$L__BB1_25:
	ld.global.f64 	%fd25, [%rd3+88];
	setp.leu.f64 	%p14, %fd25, %fd66;
	@%p14 bra 	$L__BB1_27;
	add.s32 	%r32, %r48, 11;
	st.global.u32 	[%rd1], %r32;
	mov.f64 	%fd66, %fd25;
$L__BB1_27:
	ld.global.f64 	%fd27, [%rd3+96];
	setp.leu.f64 	%p15, %fd27, %fd66;
	@%p15 bra 	$L__BB1_29;
	add.s32 	%r33, %r48, 12;
	st.global.u32 	[%rd1], %r33;
	mov.f64 	%fd66, %fd27;
$L__BB1_29:
	ld.global.f64 	%fd29, [%rd3+104];
	setp.leu.f64 	%p16, %fd29, %fd66;
	@%p16 bra 	$L__BB1_31;
	add.s32 	%r34, %r48, 13;
	st.global.u32 	[%rd1], %r34;
	mov.f64 	%fd66, %fd29;
$L__BB1_31:
	ld.global.f64 	%fd31, [%rd3+112];
	setp.leu.f64 	%p17, %fd31, %fd66;
	@%p17 bra 	$L__BB1_33;
	add.s32 	%r35, %r48, 14;
	st.global.u32 	[%rd1], %r35;
	mov.f64 	%fd66, %fd31;
$L__BB1_33:
	ld.global.f64 	%fd33, [%rd3+120];
	setp.leu.f64 	%p18, %fd33, %fd66;
	@%p18 bra 	$L__BB1_35;
	add.s32 	%r36, %r48, 15;
	st.global.u32 	[%rd1], %r36;
	mov.f64 	%fd66, %fd33;
$L__BB1_35:
	add.s32 	%r50, %r48, 16;
	add.s32 	%r37, %r48, 14;
	setp.ne.s32 	%p19, %r37, %r3;
	mov.u32 	%r48, %r50;
	@%p19 bra 	$L__BB1_3;
$L__BB1_36:
	setp.eq.s32 	%p20, %r2, 0;
	@%p20 bra 	$L__BB1_71;
	and.b32  	%r7, %r1, 7;
	setp.lt.u32 	%p21, %r2, 8;
	@%p21 bra 	$L__BB1_55;
	mul.wide.u32 	%rd12, %r50, 8;
	add.s64 	%rd4, %rd2, %rd12;
	ld.global.f64 	%fd36, [%rd4];
	setp.leu.f64 	%p22, %fd36, %fd66;
	@%p22 bra 	$L__BB1_40;
	st.global.u32 	[%rd1], %r50;
	mov.f64 	%fd66, %fd36;
$L__BB1_40:
	ld.global.f64 	%fd38, [%rd4+8];
	setp.leu.f64 	%p23, %fd38, %fd66;
	@%p23 bra 	$L__BB1_42;
	add.s32 	%r38, %r50, 1;
	st.global.u32 	[%rd1], %r38;
	mov.f64 	%fd66, %fd38;
$L__BB1_42:
	ld.global.f64 	%fd40, [%rd4+16];
	setp.leu.f64 	%p24, %fd40, %fd66;
	@%p24 bra 	$L__BB1_44;
	add.s32 	%r39, %r50, 2;
	st.global.u32 	[%rd1], %r39;
	mov.f64 	%fd66, %fd40;
$L__BB1_44:
	ld.global.f64 	%fd42, [%rd4+24];
	setp.leu.f64 	%p25, %fd42, %fd66;
	@%p25 bra 	$L__BB1_46;
	add.s32 	%r40, %r50, 3;
	st.global.u32 	[%rd1], %r40;
	mov.f64 	%fd66, %fd42;
$L__BB1_46:
	ld.global.f64 	%fd44, [%rd4+32];
	setp.leu.f64 	%p26, %fd44, %fd66;
	@%p26 bra 	$L__BB1_48;
	add.s32 	%r41, %r50, 4;
	st.global.u32 	[%rd1], %r41;
	mov.f64 	%fd66, %fd44;
$L__BB1_48:
	ld.global.f64 	%fd46, [%rd4+40];
	setp.leu.f64 	%p27, %fd46, %fd66;
	@%p27 bra 	$L__BB1_50;
	add.s32 	%r42, %r50, 5;
	st.global.u32 	[%rd1], %r42;
	mov.f64 	%fd66, %fd46;
$L__BB1_50:
	ld.global.f64 	%fd48, [%rd4+48];
	setp.leu.f64 	%p28, %fd48, %fd66;
	@%p28 bra 	$L__BB1_52;
	add.s32 	%r43, %r50, 6;
	st.global.u32 	[%rd1], %r43;
	mov.f64 	%fd66, %fd48;
$L__BB1_52:
	ld.global.f64 	%fd50, [%rd4+56];
	setp.leu.f64 	%p29, %fd50, %fd66;
	@%p29 bra 	$L__BB1_54;
	add.s32 	%r44, %r50, 7;
	st.global.u32 	[%rd1], %r44;
	mov.f64 	%fd66, %fd50;
$L__BB1_54:
	add.s32 	%r50, %r50, 8;
$L__BB1_55:
	setp.eq.s32 	%p30, %r7, 0;
	@%p30 bra 	$L__BB1_71;
	and.b32  	%r10, %r1, 3;
	setp.lt.u32 	%p31, %r7, 4;
	@%p31 bra 	$L__BB1_66;
	mul.wide.u32 	%rd13, %r50, 8;
	add.s64 	%rd5, %rd2, %rd13;
	ld.global.f64 	%fd53, [%rd5];
	setp.leu.f64 	%p32, %fd53, %fd66;
	@%p32 bra 	$L__BB1_59;
	st.global.u32 	[%rd1], %r50;
	mov.f64 	%fd66, %fd53;
$L__BB1_59:
	ld.global.f64 	%fd55, [%rd5+8];
	setp.leu.f64 	%p33, %fd55, %fd66;
	@%p33 bra 	$L__BB1_61;
	add.s32 	%r45, %r50, 1;
	st.global.u32 	[%rd1], %r45;
	mov.f64 	%fd66, %fd55;
$L__BB1_61:
	ld.global.f64 	%fd57, [%rd5+16];
	setp.leu.f64 	%p34, %fd57, %fd66;
	@%p34 bra 	$L__BB1_63;
	add.s32 	%r46, %r50, 2;
	st.global.u32 	[%rd1], %r46;
	mov.f64 	%fd66, %fd57;
$L__BB1_63:
	ld.global.f64 	%fd59, [%rd5+24];
	setp.leu.f64 	%p35, %fd59, %fd66;
	@%p35 bra 	$L__BB1_65;
	add.s32 	%r47, %r50, 3;
	st.global.u32 	[%rd1], %r47;
	mov.f64 	%fd66, %fd59;
$L__BB1_65:
	add.s32 	%r50, %r50, 4;
$L__BB1_66:
	setp.eq.s32 	%p36, %r10, 0;
	@%p36 bra 	$L__BB1_71;
	mul.wide.u32 	%rd14, %r50, 8;
	add.s64 	%rd15, %rd2, %rd14;
	neg.s32 	%r52, %r10;
$L__BB1_68:
	.pragma "nounroll";
	ld.global.f64 	%fd63, [%rd15];
	setp.leu.f64 	%p37, %fd63, %fd66;
	@%p37 bra 	$L__BB1_70;
	st.global.u32 	[%rd1], %r50;
	mov.f64 	%fd66, %fd63;
$L__BB1_70:
	add.s32 	%r50, %r50, 1;
	add.s64 	%rd15, %rd15, 8;
	add.s32 	%r52, %r52, 1;
	setp.ne.s32 	%p38, %r52, 0;
	@%p38 bra 	$L__BB1_68;
$L__BB1_71:
	ret;

}
	// .globl	_Z12CheckCorrectPdiPiS_
.visible .entry _Z12CheckCorrectPdiPiS_(
	.param .u64 .ptr .align 1 _Z12CheckCorrectPdiPiS__param_0,
	.param .u32 _Z12CheckCorrectPdiPiS__param_1,
	.param .u64 .ptr .align 1 _Z12CheckCorrectPdiPiS__param_2,
	.param .u64 .ptr .align 1 _Z12CheckCorrectPdiPiS__param_3
)
{
	.local .align 8 .b8 	__local_depot2[8];
	.reg .b64 	%SP;
	.reg .b64 	%SPL;
	.reg .pred 	%p<2>;
	.reg .b32 	%r<8>;
	.reg .b64 	%rd<13>;
	.reg .b64 	%fd<5>;

	mov.u64 	%SPL, __local_depot2;
	cvta.local.u64 	%SP, %SPL;
	ld.param.u64 	%rd2, [_Z12CheckCorrectPdiPiS__param_0];
	ld.param.u32 	%r1, [_Z12CheckCorrectPdiPiS__param_1];
	ld.param.u64 	%rd3, [_Z12CheckCorrectPdiPiS__param_2];
	ld.param.u64 	%rd1, [_Z12CheckCorrectPdiPiS__param_3];
	cvta.to.global.u64 	%rd4, %rd3;
	cvta.to.global.u64 	%rd5, %rd2;
	add.u64 	%rd6, %SP, 0;
	add.u64 	%rd7, %SPL, 0;
	mul.wide.s32 	%rd8, %r1, 8;
	add.s64 	%rd9, %rd5, %rd8;
	ld.global.f64 	%fd1, [%rd9];
	cvt.rzi.s32.f64 	%r2, %fd1;
	ld.global.u32 	%r3, [%rd4];
	st.local.v2.u32 	[%rd7], {%r2, %r3};
	mov.u64 	%rd10, $str;
	cvta.global.u64 	%rd11, %rd10;
	{ // callseq 0, 0
	.param .b64 param0;
	st.param.b64 	[param0], %rd11;
	.param .b64 param1;
	st.param.b64 	[param1], %rd6;
	.param .b32 retval0;
	call.uni (retval0), 
	vprintf, 
	(
	param0, 
	param1
	);
	ld.param.b32 	%r4, [retval0];
	} // callseq 0
	ld.global.f64 	%fd2, [%rd9];
	cvt.rzi.s32.f64 	%r6, %fd2;
	ld.global.u32 	%r7, [%rd4];
	setp.ne.s32 	%p1, %r6, %r7;
	@%p1 bra 	$L__BB2_2;
	cvta.to.global.u64 	%rd12, %rd1;
	ld.global.f64 	%fd3, [%rd12];
	add.f64 	%fd4, %fd3, 0d3FF0000000000000;
	st.global.f64 	[%rd12], %fd4;
$L__BB2_2:
	ret;

}
	// .globl	_Z19GetOutputLayerDeltaPdS_S_ii
.visible .entry _Z19GetOutputLayerDeltaPdS_S_ii(
	.param .u64 .ptr .align 1 _Z19GetOutputLayerDeltaPdS_S_ii_param_0,
	.param .u64 .ptr .align 1 _Z19GetOutputLayerDeltaPdS_S_ii_param_1,
	.param .u64 .ptr .align 1 _Z19GetOutputLayerDeltaPdS_S_ii_param_2,
	.param .u32 _Z19GetOutputLayerDeltaPdS_S_ii_param_3,
	.param .u32 _Z19GetOutputLayerDeltaPdS_S_ii_param_4
)
{
	.reg .pred 	%p<3>;
	.reg .b32 	%r<7>;
	.reg .b64 	%rd<15>;
	.reg .b64 	%fd<9>;

	ld.param.u64 	%rd4, [_Z19GetOutputLayerDeltaPdS_S_ii_param_0];
	ld.param.u64 	%rd5, [_Z19GetOutputLayerDeltaPdS_S_ii_param_1];
	ld.param.u64 	%rd3, [_Z19GetOutputLayerDeltaPdS_S_ii_param_2];
	ld.param.u32 	%r2, [_Z19GetOutputLayerDeltaPdS_S_ii_param_3];
	ld.param.u32 	%r3, [_Z19GetOutputLayerDeltaPdS_S_ii_param_4];
	cvta.to.global.u64 	%rd1, %rd5;
	cvta.to.global.u64 	%rd2, %rd4;
	mov.u32 	%r4, %ntid.x;
	mov.u32 	%r5, %ctaid.x;
	mov.u32 	%r6, %tid.x;
	mad.lo.s32 	%r1, %r4, %r5, %r6;
	setp.ge.s32 	%p1, %r1, %r3;
	@%p1 bra 	$L__BB3_4;
	cvta.to.global.u64 	%rd6, %rd3;
	cvt.rn.f64.s32 	%fd1, %r1;
	mul.wide.s32 	%rd7, %r2, 8;
	add.s64 	%rd8, %rd6, %rd7;
	ld.global.f64 	%fd2, [%rd8];
	setp.eq.f64 	%p2, %fd2, %fd1;
	@%p2 bra 	$L__BB3_3;
	mul.wide.s32 	%rd12, %r1, 8;
	add.s64 	%rd13, %rd2, %rd12;
	ld.global.f64 	%fd6, [%rd13];
	mov.f64 	%fd7, 0d0000000000000000;
	sub.f64 	%fd8, %fd7, %fd6;
	add.s64 	%rd14, %rd1, %rd12;
	st.global.f64 	[%rd14], %fd8;
	bra.uni 	$L__BB3_4;
$L__BB3_3:
	mul.wide.s32 	%rd9, %r1, 8;
	add.s64 	%rd10, %rd2, %rd9;
	ld.global.f64 	%fd3, [%rd10];
	mov.f64 	%fd4, 0d3FF0000000000000;
	sub.f64 	%fd5, %fd4, %fd3;
	add.s64 	%rd11, %rd1, %rd9;
	st.global.f64 	[%rd11], %fd5;
$L__BB3_4:
	ret;

}
	// .globl	_Z19GetHiddenLayerDeltaPdS_S_S_i
.visible .entry _Z19GetHiddenLayerDeltaPdS_S_S_i(
	.param .u64 .ptr .align 1 _Z19GetHiddenLayerDeltaPdS_S_S_i_param_0,
	.param .u64 .ptr .align 1 _Z19GetHiddenLayerDeltaPdS_S_S_i_param_1,
	.param .u64 .ptr .align 1 _Z19GetHiddenLayerDeltaPdS_S_S_i_param_2,
	.param .u64 .ptr .align 1 _Z19GetHiddenLayerDeltaPdS_S_S_i_param_3,
	.param .u32 _Z19GetHiddenLayerDeltaPdS_S_S_i_param_4
)
{
	.reg .pred 	%p<2>;
	.reg .b32 	%r<6>;
	.reg .b64 	%rd<13>;
	.reg .b64 	%fd<11>;

	ld.param.u64 	%rd1, [_Z19GetHiddenLayerDeltaPdS_S_S_i_param_0];
	ld.param.u64 	%rd2, [_Z19GetHiddenLayerDeltaPdS_S_S_i_param_1];
	ld.param.u64 	%rd3, [_Z19GetHiddenLayerDeltaPdS_S_S_i_param_2];
	ld.param.u64 	%rd4, [_Z19GetHiddenLayerDeltaPdS_S_S_i_param_3];
	ld.param.u32 	%r2, [_Z19GetHiddenLayerDeltaPdS_S_S_i_param_4];
	mov.u32 	%r3, %ntid.x;
	mov.u32 	%r4, %ctaid.x;
	mov.u32 	%r5, %tid.x;
	mad.lo.s32 	%r1, %r3, %r4, %r5;
	setp.ge.s32 	%p1, %r1, %r2;
	@%p1 bra 	$L__BB4_2;
	cvta.to.global.u64 	%rd5, %rd2;
	cvta.to.global.u64 	%rd6, %rd1;
	cvta.to.global.u64 	%rd7, %rd3;
	cvta.to.global.u64 	%rd8, %rd4;
	mul.wide.s32 	%rd9, %r1, 8;
	add.s64 	%rd10, %rd5, %rd9;
	ld.global.f64 	%fd1, [%rd10];
	mov.f64 	%fd2, 0d3FF0000000000000;
	sub.f64 	%fd3, %fd2, %fd1;
	mul.f64 	%fd4, %fd1, %fd3;
	add.s64 	%rd11, %rd6, %rd9;
	ld.global.f64 	%fd5, [%rd11];
	add.s64 	%rd12, %rd7, %rd9;
	ld.global.f64 	%fd6, [%rd12];
	ld.global.f64 	%fd7, [%rd8];
	mul.f64 	%fd8, %fd6, %fd7;
	sub.f64 	%fd9, %fd5, %fd8;
	mul.f64 	%fd10, %fd4, %fd9;
	st.global.f64 	[%rd11], %fd10;
$L__BB4_2:
	ret;

}
	// .globl	_Z12UpdateWeightPdS_S_iid
.visible .entry _Z12UpdateWeightPdS_S_iid(
	.param .u64 .ptr .align 1 _Z12UpdateWeightPdS_S_iid_param_0,
	.param .u64 .ptr .align 1 _Z12UpdateWeightPdS_S_iid_param_1,
	.param .u64 .ptr .align 1 _Z12UpdateWeightPdS_S_iid_param_2,
	.param .u32 _Z12UpdateWeightPdS_S_iid_param_3,
	.param .u32 _Z12UpdateWeightPdS_S_iid_param_4,
	.param .f64 _Z12UpdateWeightPdS_S_iid_param_5
)
{
	.reg .pred 	%p<2>;
	.reg .b32 	%r<10>;
	.reg .b64 	%rd<13>;
	.reg .b64 	%fd<7>;

	ld.param.u64 	%rd1, [_Z12UpdateWeightPdS_S_iid_param_0];
	ld.param.u64 	%rd2, [_Z12UpdateWeightPdS_S_iid_param_1];
	ld.param.u64 	%rd3, [_Z12UpdateWeightPdS_S_iid_param_2];
	ld.param.u32 	%r2, [_Z12UpdateWeightPdS_S_iid_param_3];
	ld.param.u32 	%r3, [_Z12UpdateWeightPdS_S_iid_param_4];
	ld.param.f64 	%fd1, [_Z12UpdateWeightPdS_S_iid_param_5];
	mov.u32 	%r4, %ntid.x;
	mov.u32 	%r5, %ctaid.x;
	mov.u32 	%r6, %tid.x;
	mad.lo.s32 	%r1, %r4, %r5, %r6;
	setp.ge.s32 	%p1, %r1, %r3;
	@%p1 bra 	$L__BB5_2;
	cvta.to.global.u64 	%rd4, %rd2;
	cvta.to.global.u64 	%rd5, %rd1;
	cvta.to.global.u64 	%rd6, %rd3;
	mul.wide.s32 	%rd7, %r1, 8;
	add.s64 	%rd8, %rd4, %rd7;
	ld.global.f64 	%fd2, [%rd8];
	div.s32 	%r7, %r1, %r2;
	mul.wide.s32 	%rd9, %r7, 8;
	add.s64 	%rd10, %rd5, %rd9;
	ld.global.f64 	%fd3, [%rd10];
	mul.f64 	%fd4, %fd1, %fd3;
	mul.lo.s32 	%r8, %r7, %r2;
	sub.s32 	%r9, %r1, %r8;
	mul.wide.s32 	%rd11, %r9, 8;
	add.s64 	%rd12, %rd6, %rd11;
	ld.global.f64 	%fd5, [%rd12];
	fma.rn.f64 	%fd6, %fd4, %fd5, %fd2;
	st.global.f64 	[%rd8], %fd6;
$L__BB5_2:
	ret;

}
	// .globl	_Z7SigmoidPdi
.visible .entry _Z7SigmoidPdi(
	.param .u64 .ptr .align 1 _Z7SigmoidPdi_param_0,
	.param .u32 _Z7SigmoidPdi_param_1
)
{
	.reg .pred 	%p<6>;
	.reg .b32 	%r<21>;
	.reg .b32 	%f<3>;
	.reg .b64 	%rd<6>;
	.reg .b64 	%fd<30>;

	ld.param.u64 	%rd3, [_Z7SigmoidPdi_param_0];
	ld.param.u32 	%r5, [_Z7SigmoidPdi_param_1];
	cvta.to.global.u64 	%rd1, %rd3;
	mov.u32 	%r6, %ntid.x;
	mov.u32 	%r7, %ctaid.x;
	mov.u32 	%r8, %tid.x;
	mad.lo.s32 	%r1, %r6, %r7, %r8;
	setp.ge.s32 	%p1, %r1, %r5;
	@%p1 bra 	$L__BB6_5;
	mul.wide.s32 	%rd4, %r1, 8;
	add.s64 	%rd2, %rd1, %rd4;
	ld.global.f64 	%fd1, [%rd2];
	neg.f64 	%fd6, %fd1;
	fma.rn.f64 	%fd7, %fd1, 0dBFF71547652B82FE, 0d4338000000000000;
	{
	.reg .b32 %temp; 
	mov.b64 	{%r2, %temp}, %fd7;
	}
	mov.f64 	%fd8, 0dC338000000000000;
	add.rn.f64 	%fd9, %fd7, %fd8;
	fma.rn.f64 	%fd10, %fd9, 0dBFE62E42FEFA39EF, %fd6;
	fma.rn.f64 	%fd11, %fd9, 0dBC7ABC9E3B39803F, %fd10;
	fma.rn.f64 	%fd12, %fd11, 0d3E5ADE1569CE2BDF, 0d3E928AF3FCA213EA;
	fma.rn.f64 	%fd13, %fd12, %fd11, 0d3EC71DEE62401315;
	fma.rn.f64 	%fd14, %fd13, %fd11, 0d3EFA01997C89EB71;
	fma.rn.f64 	%fd15, %fd14, %fd11, 0d3F2A01A014761F65;
	fma.rn.f64 	%fd16, %fd15, %fd11, 0d3F56C16C1852B7AF;
	fma.rn.f64 	%fd17, %fd16, %fd11, 0d3F81111111122322;
	fma.rn.f64 	%fd18, %fd17, %fd11, 0d3FA55555555502A1;
	fma.rn.f64 	%fd19, %fd18, %fd11, 0d3FC5555555555511;
	fma.rn.f64 	%fd20, %fd19, %fd11, 0d3FE000000000000B;
	fma.rn.f64 	%fd21, %fd20, %fd11, 0d3FF0000000000000;
	fma.rn.f64 	%fd22, %fd21, %fd11, 0d3FF0000000000000;
	{
	.reg .b32 %temp; 
	mov.b64 	{%r3, %temp}, %fd22;
	}
	{
	.reg .b32 %temp; 
	mov.b64 	{%temp, %r4}, %fd22;
	}
	shl.b32 	%r9, %r2, 20;
	add.s32 	%r10, %r9, %r4;
	mov.b64 	%fd29, {%r3, %r10};
	{
	.reg .b32 %temp; 
	mov.b64 	{%temp, %r11}, %fd6;
	}
	mov.b32 	%f2, %r11;
	abs.f32 	%f1, %f2;
	setp.lt.f32 	%p2, %f1, 0f4086232B;
	@%p2 bra 	$L__BB6_4;
	setp.gt.f64 	%p3, %fd1, 0d0000000000000000;
	mov.f64 	%fd23, 0d7FF0000000000000;
	sub.f64 	%fd24, %fd23, %fd1;
	selp.f64 	%fd29, 0d0000000000000000, %fd24, %p3;
	setp.geu.f32 	%p4, %f1, 0f40874800;
	@%p4 bra 	$L__BB6_4;
	shr.u32 	%r12, %r2, 31;
	add.s32 	%r13, %r2, %r12;
	shr.s32 	%r14, %r13, 1;
	shl.b32 	%r15, %r14, 20;
	add.s32 	%r16, %r4, %r15;
	mov.b64 	%fd25, {%r3, %r16};
	sub.s32 	%r17, %r2, %r14;
	shl.b32 	%r18, %r17, 20;
	add.s32 	%r19, %r18, 1072693248;
	mov.b32 	%r20, 0;
	mov.b64 	%fd26, {%r20, %r19};
	mul.f64 	%fd29, %fd26, %fd25;
$L__BB6_4:
	add.f64 	%fd27, %fd29, 0d3FF0000000000000;
	rcp.rn.f64 	%fd28, %fd27;
	st.global.f64 	[%rd2], %fd28;
$L__BB6_5:
	setp.ne.s32 	%p5, %r1, 0;
	@%p5 bra 	$L__BB6_7;
	mov.b64 	%rd5, 4607182418800017408;
	st.global.u64 	[%rd1], %rd5;
$L__BB6_7:
	ret;

}
	// .globl	_Z11ExponentialPdi
.visible .entry _Z11ExponentialPdi(
	.param .u64 .ptr .align 1 _Z11ExponentialPdi_param_0,
	.param .u32 _Z11ExponentialPdi_param_1
)
{
	.reg .pred 	%p<6>;
	.reg .b32 	%r<21>;
	.reg .b32 	%f<3>;
	.reg .b64 	%rd<6>;
	.reg .b64 	%fd<26>;

	ld.param.u64 	%rd3, [_Z11ExponentialPdi_param_0];
	ld.param.u32 	%r5, [_Z11ExponentialPdi_param_1];
	cvta.to.global.u64 	%rd1, %rd3;
	mov.u32 	%r6, %ntid.x;
	mov.u32 	%r7, %ctaid.x;
	mov.u32 	%r8, %tid.x;
	mad.lo.s32 	%r1, %r6, %r7, %r8;
	setp.ge.s32 	%p1, %r1, %r5;
	@%p1 bra 	$L__BB7_5;
	mul.wide.s32 	%rd4, %r1, 8;
	add.s64 	%rd2, %rd1, %rd4;
	ld.global.f64 	%fd1, [%rd2];
	fma.rn.f64 	%fd6, %fd1, 0d3FF71547652B82FE, 0d4338000000000000;
	{
	.reg .b32 %temp; 
	mov.b64 	{%r2, %temp}, %fd6;
	}
	mov.f64 	%fd7, 0dC338000000000000;
	add.rn.f64 	%fd8, %fd6, %fd7;
	fma.rn.f64 	%fd9, %fd8, 0dBFE62E42FEFA39EF, %fd1;
	fma.rn.f64 	%fd10, %fd8, 0dBC7ABC9E3B39803F, %fd9;
	fma.rn.f64 	%fd11, %fd10, 0d3E5ADE1569CE2BDF, 0d3E928AF3FCA213EA;
	fma.rn.f64 	%fd12, %fd11, %fd10, 0d3EC71DEE62401315;
	fma.rn.f64 	%fd13, %fd12, %fd10, 0d3EFA01997C89EB71;
	fma.rn.f64 	%fd14, %fd13, %fd10, 0d3F2A01A014761F65;
	fma.rn.f64 	%fd15, %fd14, %fd10, 0d3F56C16C1852B7AF;
	fma.rn.f64 	%fd16, %fd15, %fd10, 0d3F81111111122322;
	fma.rn.f64 	%fd17, %fd16, %fd10, 0d3FA55555555502A1;
	fma.rn.f64 	%fd18, %fd17, %fd10, 0d3FC5555555555511;
	fma.rn.f64 	%fd19, %fd18, %fd10, 0d3FE000000000000B;
	fma.rn.f64 	%fd20, %fd19, %fd10, 0d3FF0000000000000;
	fma.rn.f64 	%fd21, %fd20, %fd10, 0d3FF0000000000000;
	{
	.reg .b32 %temp; 
	mov.b64 	{%r3, %temp}, %fd21;
	}
	{
	.reg .b32 %temp; 
	mov.b64 	{%temp, %r4}, %fd21;
	}
	shl.b32 	%r9, %r2, 20;
	add.s32 	%r10, %r9, %r4;
	mov.b64 	%fd25, {%r3, %r10};
	{
	.reg .b32 %temp; 
	mov.b64 	{%temp, %r11}, %fd1;
	}
	mov.b32 	%f2, %r11;
	abs.f32 	%f1, %f2;
	setp.lt.f32 	%p2, %f1, 0f4086232B;
	@%p2 bra 	$L__BB7_4;
	setp.lt.f64 	%p3, %fd1, 0d0000000000000000;
	add.f64 	%fd22, %fd1, 0d7FF0000000000000;
	selp.f64 	%fd25, 0d0000000000000000, %fd22, %p3;
	setp.geu.f32 	%p4, %f1, 0f40874800;
	@%p4 bra 	$L__BB7_4;
	shr.u32 	%r12, %r2, 31;
	add.s32 	%r13, %r2, %r12;
	shr.s32 	%r14, %r13, 1;
	shl.b32 	%r15, %r14, 20;
	add.s32 	%r16, %r4, %r15;
	mov.b64 	%fd23, {%r3, %r16};
	sub.s32 	%r17, %r2, %r14;
	shl.b32 	%r18, %r17, 20;
	add.s32 	%r19, %r18, 1072693248;
	mov.b32 	%r20, 0;
	mov.b64 	%fd24, {%r20, %r19};
	mul.f64 	%fd25, %fd24, %fd23;
$L__BB7_4:
	st.global.f64 	[%rd2], %fd25;
$L__BB7_5:
	setp.ne.s32 	%p5, %r1, 0;
	@%p5 bra 	$L__BB7_7;
	mov.b64 	%rd5, 0;
	st.global.u64 	[%rd1], %rd5;
$L__BB7_7:
	ret;

}
	// .globl	_Z7SoftmaxPdS_i
.visible .entry _Z7SoftmaxPdS_i(
	.param .u64 .ptr .align 1 _Z7SoftmaxPdS_i_param_0,
	.param .u64 .ptr .align 1 _Z7SoftmaxPdS_i_param_1,
	.param .u32 _Z7SoftmaxPdS_i_param_2
)
{
	.reg .pred 	%p<2>;
	.reg .b32 	%r<6>;
	.reg .b64 	%rd<7>;
	.reg .b64 	%fd<4>;

	ld.param.u64 	%rd1, [_Z7SoftmaxPdS_i_param_0];
	ld.param.u64 	%rd2, [_Z7SoftmaxPdS_i_param_1];
	ld.param.u32 	%r2, [_Z7SoftmaxPdS_i_param_2];
	mov.u32 	%r3, %ntid.x;
	mov.u32 	%r4, %ctaid.x;
	mov.u32 	%r5, %tid.x;
	mad.lo.s32 	%r1, %r3, %r4, %r5;
	setp.ge.s32 	%p1, %r1, %r2;
	@%p1 bra 	$L__BB8_2;
	cvta.to.global.u64 	%rd3, %rd1;
	cvta.to.global.u64 	%rd4, %rd2;
	mul.wide.s32 	%rd5, %r1, 8;
	add.s64 	%rd6, %rd3, %rd5;
	ld.global.f64 	%fd1, [%rd6];
	ld.global.f64 	%fd2, [%rd4];
	div.rn.f64 	%fd3, %fd1, %fd2;
	st.global.f64 	[%rd6], %fd3;
$L__BB8_2:
	ret;

}
	// .globl	_Z13WaituntilZeroPiiiiii
.visible .entry _Z13WaituntilZeroPiiiiii(
	.param .u64 .ptr .align 1 _Z13WaituntilZeroPiiiiii_param_0,
	.param .u32 _Z13WaituntilZeroPiiiiii_param_1,
	.param .u32 _Z13WaituntilZeroPiiiiii_param_2,
	.param .u32 _Z13WaituntilZeroPiiiiii_param_3,
	.param .u32 _Z13WaituntilZeroPiiiiii_param_4,
	.param .u32 _Z13WaituntilZeroPiiiiii_param_5
)
{


	ret;

}
	// .globl	_Z12WaituntilOnePiiiiii
.visible .entry _Z12WaituntilOnePiiiiii(
	.param .u64 .ptr .align 1 _Z12WaituntilOnePiiiiii_param_0,
	.param .u32 _Z12WaituntilOnePiiiiii_param_1,
	.param .u32 _Z12WaituntilOnePiiiiii_param_2,
	.param .u32 _Z12WaituntilOnePiiiiii_param_3,
	.param .u32 _Z12WaituntilOnePiiiiii_param_4,
	.param .u32 _Z12WaituntilOnePiiiiii_param_5
)
{


	ret;

}
	// .globl	_Z7SetFlagPii
.visible .entry _Z7SetFlagPii(
	.param .u64 .ptr .align 1 _Z7SetFlagPii_param_0,
	.param .u32 _Z7SetFlagPii_param_1
)
{
	.reg .b32 	%r<4>;
	.reg .b64 	%rd<5>;

	ld.param.u64 	%rd1, [_Z7SetFlagPii_param_0];
	ld.param.u32 	%r1, [_Z7SetFlagPii_param_1];
	cvta.to.global.u64 	%rd2, %rd1;
	mul.wide.s32 	%rd3, %r1, 4;
	add.s64 	%rd4, %rd2, %rd3;
	ld.global.u32 	%r2, [%rd4];
	sub.s32 	%r3, 1, %r2;
	st.global.u32 	[%rd4], %r3;
	ret;

}
	// .globl	_Z7PrintFwiii
.visible .entry _Z7PrintFwiii(
	.param .u32 _Z7PrintFwiii_param_0,
	.param .u32 _Z7PrintFwiii_param_1,
	.param .u32 _Z7PrintFwiii_param_2
)
{
	.local .align 8 .b8 	__local_depot12[16];
	.reg .b64 	%SP;
	.reg .b64 	%SPL;
	.reg .b32 	%r<6>;
	.reg .b64 	%rd<5>;

	mov.u64 	%SPL, __local_depot12;
	cvta.local.u64 	%SP, %SPL;
	ld.param.u32 	%r1, [_Z7PrintFwiii_param_0];
	ld.param.u32 	%r2, [_Z7PrintFwiii_param_1];
	ld.param.u32 	%r3, [_Z7PrintFwiii_param_2];
	add.u64 	%rd1, %SP, 0;
	add.u64 	%rd2, %SPL, 0;
	st.local.v2.u32 	[%rd2], {%r1, %r2};
	st.local.u32 	[%rd2+8], %r3;
	mov.u64 	%rd3, $str$1;
	cvta.global.u64 	%rd4, %rd3;
	{ // callseq 1, 0
	.param .b64 param0;
	st.param.b64 	[param0], %rd4;
	.param .b64 param1;
	st.param.b64 	[param1], %rd1;
	.param .b32 retval0;
	call.uni (retval0), 
	vprintf, 
	(
	param0, 
	param1
	);
	ld.param.b32 	%r4, [retval0];
	} // callseq 1
	ret;

}
	// .globl	_Z7PrintBwiii
.visible .entry _Z7PrintBwiii(
	.param .u32 _Z7PrintBwiii_param_0,
	.param .u32 _Z7PrintBwiii_param_1,
	.param .u32 _Z7PrintBwiii_param_2
)
{
	.local .align 8 .b8 	__local_depot13[16];
	.reg .b64 	%SP;
	.reg .b64 	%SPL;
	.reg .b32 	%r<6>;
	.reg .b64 	%rd<5>;

	mov.u64 	%SPL, __local_depot13;
	cvta.local.u64 	%SP, %SPL;
	ld.param.u32 	%r1, [_Z7PrintBwiii_param_0];
	ld.param.u32 	%r2, [_Z7PrintBwiii_param_1];
	ld.param.u32 	%r3, [_Z7PrintBwiii_param_2];
	add.u64 	%rd1, %SP, 0;
	add.u64 	%rd2, %SPL, 0;
	st.local.v2.u32 	[%rd2], {%r1, %r2};
	st.local.u32 	[%rd2+8], %r3;
	mov.u64 	%rd3, $str$2;
	cvta.global.u64 	%rd4, %rd3;
	{ // callseq 2, 0
	.param .b64 param0;
	st.param.b64 	[param0], %rd4;
	.param .b64 param1;
	st.param.b64 	[param1], %rd1;
	.param .b32 retval0;
	call.uni (retval0), 
	vprintf, 
	(
	param0, 
	param1
	);
	ld.param.b32 	%r4, [retval0];
	} // callseq 2
	ret;

}
	// .globl	_Z8PrintIntPii
.visible .entry _Z8PrintIntPii(
	.param .u64 .ptr .align 1 _Z8PrintIntPii_param_0,
	.param .u32 _Z8PrintIntPii_param_1
)
{
	.local .align 8 .b8 	__local_depot14[8];
	.reg .b64 	%SP;
	.reg .b64 	%SPL;
	.reg .pred 	%p<10>;
	.reg .b32 	%r<112>;
	.reg .b64 	%rd<32>;

	mov.u64 	%SPL, __local_depot14;
	cvta.local.u64 	%SP, %SPL;
	ld.param.u64 	%rd9, [_Z8PrintIntPii_param_0];
	ld.param.u32 	%r16, [_Z8PrintIntPii_param_1];
	cvta.to.global.u64 	%rd1, %rd9;
	add.u64 	%rd10, %SP, 0;
	add.u64 	%rd2, %SPL, 0;
	setp.lt.s32 	%p1, %r16, 1;
	@%p1 bra 	$L__BB14_13;
	and.b32  	%r1, %r16, 15;
	setp.lt.u32 	%p2, %r16, 16;
	mov.b32 	%r109, 0;
	@%p2 bra 	$L__BB14_4;
	and.b32  	%r109, %r16, 2147483632;
	neg.s32 	%r107, %r109;
	add.s64 	%rd30, %rd1, 32;
	mov.u64 	%rd11, $str$3;
$L__BB14_3:
	.pragma "nounroll";
	ld.global.u32 	%r18, [%rd30+-32];
	st.local.u32 	[%rd2], %r18;
	cvta.global.u64 	%rd12, %rd11;
	{ // callseq 3, 0
	.param .b64 param0;
	st.param.b64 	[param0], %rd12;
	.param .b64 param1;
	st.param.b64 	[param1], %rd10;
	.param .b32 retval0;
	call.uni (retval0), 
	vprintf, 
	(
	param0, 
	param1
	);
	ld.param.b32 	%r19, [retval0];
	} // callseq 3
	ld.global.u32 	%r21, [%rd30+-28];
	st.local.u32 	[%rd2], %r21;
	{ // callseq 4, 0
	.param .b64 param0;
	st.param.b64 	[param0], %rd12;
	.param .b64 param1;
	st.param.b64 	[param1], %rd10;
	.param .b32 retval0;
	call.uni (retval0), 
	vprintf, 
	(
	param0, 
	param1
	);
	ld.param.b32 	%r22, [retval0];
	} // callseq 4
	ld.global.u32 	%r24, [%rd30+-24];
	st.local.u32 	[%rd2], %r24;
	{ // callseq 5, 0
	.param .b64 param0;
	st.param.b64 	[param0], %rd12;
	.param .b64 param1;
	st.param.b64 	[param1], %rd10;
	.param .b32 retval0;
	call.uni (retval0), 
	vprintf, 
	(
	param0, 
	param1
	);
	ld.param.b32 	%r25, [retval0];
	} // callseq 5
	ld.global.u32 	%r27, [%rd30+-20];
	st.local.u32 	[%rd2], %r27;
	{ // callseq 6, 0
	.param .b64 param0;
	st.param.b64 	[param0], %rd12;
	.param .b64 param1;
	st.param.b64 	[param1], %rd10;
	.param .b32 retval0;
	call.uni (retval0), 
	vprintf, 
	(
	param0, 
	param1
	);
	ld.param.b32 	%r28, [retval0];
	} // callseq 6
	ld.global.u32 	%r30, [%rd30+-16];
	st.local.u32 	[%rd2], %r30;
	{ // callseq 7, 0
	.param .b64 param0;
	st.param.b64 	[param0], %rd12;
	.param .b64 param1;
	st.param.b64 	[param1], %rd10;
	.param .b32 retval0;
	call.uni (retval0), 
	vprintf, 
	(
	param0, 
	param1
	);
	ld.param.b32 	%r31, [retval0];
	} // callseq 7
	ld.global.u32 	%r33, [%rd30+-12];
	st.local.u32 	[%rd2], %r33;
	{ // callseq 8, 0
	.param .b64 param0;
	st.param.b64 	[param0], %rd12;
	.param .b64 param1;
	st.param.b64 	[param1], %rd10;
	.param .b32 retval0;
	call.uni (retval0), 
	vprintf, 
	(
	param0, 
	param1
	);
	ld.param.b32 	%r34, [retval0];
	} // callseq 8
	ld.global.u32 	%r36, [%rd30+-8];
	st.local.u32 	[%rd2], %r36;
	{ // callseq 9, 0
	.param .b64 param0;
	st.param.b64 	[param0], %rd12;
	.param .b64 param1;
	st.param.b64 	[param1], %rd10;
	.param .b32 retval0;
	call.uni (retval0), 
	vprintf, 
	(
	param0, 
	param1
	);
	ld.param.b32 	%r37, [retval0];
	} // callseq 9
	ld.global.u32 	%r39, [%rd30+-4];
	st.local.u32 	[%rd2], %r39;
	{ // callseq 10, 0
	.param .b64 param0;
	st.param.b64 	[param0], %rd12;
	.param .b64 param1;
	st.param.b64 	[param1], %rd10;
	.param .b32 retval0;
	call.uni (retval0), 
	vprintf, 
	(
	param0, 
	param1
	);
	ld.param.b32 	%r40, [retval0];
	} // callseq 10
	ld.global.u32 	%r42, [%rd30];
	st.local.u32 	[%rd2], %r42;
	{ // callseq 11, 0
	.param .b64 param0;
	st.param.b64 	[param0], %rd12;
	.param .b64 param1;
	st.param.b64 	[param1], %rd10;
	.param .b32 retval0;
	call.uni (retval0), 
	vprintf, 
	(
	param0, 
	param1
	);
	ld.param.b32 	%r43, [retval0];
	} // callseq 11
	ld.global.u32 	%r45, [%rd30+4];
	st.local.u32 	[%rd2], %r45;
	{ // callseq 12, 0
	.param .b64 param0;
	st.param.b64 	[param0], %rd12;
	.param .b64 param1;
	st.param.b64 	[param1], %rd10;
	.param .b32 retval0;
	call.uni (retval0), 
	vprintf, 
	(
	param0, 
	param1
	);
	ld.param.b32 	%r46, [retval0];
	} // callseq 12
	ld.global.u32 	%r48, [%rd30+8];
	st.local.u32 	[%rd2], %r48;
	{ // callseq 13, 0
	.param .b64 param0;
	st.param.b64 	[param0], %rd12;
	.param .b64 param1;
	st.param.b64 	[param1], %rd10;
	.param .b32 retval0;
	call.uni (retval0), 
	vprintf, 
	(
	param0, 
	param1
	);
	ld.param.b32 	%r49, [retval0];
	} // callseq 13
	ld.global.u32 	%r51, [%rd30+12];
	st.local.u32 	[%rd2], %r51;
	{ // callseq 14, 0
	.param .b64 param0;
	st.param.b64 	[param0], %rd12;
	.param .b64 param1;
	st.param.b64 	[param1], %rd10;
	.param .b32 retval0;
	call.uni (retval0), 
	vprintf, 
	(
	param0, 
	param1
	);
	ld.param.b32 	%r52, [retval0];
	} // callseq 14
	ld.global.u32 	%r54, [%rd30+16];
	st.local.u32 	[%rd2], %r54;
	{ // callseq 15, 0
	.param .b64 param0;
	st.param.b64 	[param0], %rd12;
	.param .b64 param1;
	st.param.b64 	[param1], %rd10;
	.param .b32 retval0;
	call.uni (retval0), 
	vprintf, 
	(
	param0, 
	param1
	);
	ld.param.b32 	%r55, [retval0];
	} // callseq 15
	ld.global.u32 	%r57, [%rd30+20];
	st.local.u32 	[%rd2], %r57;
	{ // callseq 16, 0
	.param .b64 param0;
	st.param.b64 	[param0], %rd12;
	.param .b64 param1;
	st.param.b64 	[param1], %rd10;
	.param .b32 retval0;
	call.uni (retval0), 
	vprintf, 
	(
	param0, 
	param1
	);
	ld.param.b32 	%r58, [retval0];
	} // callseq 16
	ld.global.u32 	%r60, [%rd30+24];
	st.local.u32 	[%rd2], %r60;
	{ // callseq 17, 0
	.param .b64 param0;
	st.param.b64 	[param0], %rd12;
	.param .b64 param1;
	st.param.b64 	[param1], %rd10;
	.param .b32 retval0;
	call.uni (retval0), 
	vprintf, 
	(
	param0, 
	param1
	);
	ld.param.b32 	%r61, [retval0];
	} // callseq 17
	ld.global.u32 	%r63, [%rd30+28];
	st.local.u32 	[%rd2], %r63;
	{ // callseq 18, 0
	.param .b64 param0;
	st.param.b64 	[param0], %rd12;
	.param .b64 param1;
	st.param.b64 	[param1], %rd10;
	.param .b32 retval0;
	call.uni (retval0), 
	vprintf, 
	(
	param0, 
	param1
	);
	ld.param.b32 	%r64, [retval0];
	} // callseq 18
	add.s32 	%r107, %r107, 16;
	add.s64 	%rd30, %rd30, 64;
	setp.ne.s32 	%p3, %r107, 0;
	@%p3 bra 	$L__BB14_3;
$L__BB14_4:
	setp.eq.s32 	%p4, %r1, 0;
	@%p4 bra 	$L__BB14_13;
	and.b32  	%r7, %r16, 7;
	setp.lt.u32 	%p5, %r1, 8;
	@%p5 bra 	$L__BB14_7;
	mul.wide.u32 	%rd14, %r109, 4;
	add.s64 	%rd15, %rd1, %rd14;
	ld.global.u32 	%r66, [%rd15];
	st.local.u32 	[%rd2], %r66;
	mov.u64 	%rd16, $str$3;
	cvta.global.u64 	%rd17, %rd16;
	{ // callseq 19, 0
	.param .b64 param0;
	st.param.b64 	[param0], %rd17;
	.param .b64 param1;
	st.param.b64 	[param1], %rd10;
	.param .b32 retval0;
	call.uni (retval0), 
	vprintf, 
	(
	param0, 
	param1
	);
	ld.param.b32 	%r67, [retval0];
	} // callseq 19
	ld.global.u32 	%r69, [%rd15+4];
	st.local.u32 	[%rd2], %r69;
	{ // callseq 20, 0
	.param .b64 param0;
	st.param.b64 	[param0], %rd17;
	.param .b64 param1;
	st.param.b64 	[param1], %rd10;
	.param .b32 retval0;
	call.uni (retval0), 
	vprintf, 
	(
	param0, 
	param1
	);
	ld.param.b32 	%r70, [retval0];
	} // callseq 20
	ld.global.u32 	%r72, [%rd15+8];
	st.local.u32 	[%rd2], %r72;
	{ // callseq 21, 0
	.param .b64 param0;
	st.param.b64 	[param0], %rd17;
	.param .b64 param1;
	st.param.b64 	[param1], %rd10;
	.param .b32 retval0;
	call.uni (retval0), 
	vprintf, 
	(
	param0, 
	param1
	);
	ld.param.b32 	%r73, [retval0];
	} // callseq 21
	ld.global.u32 	%r75, [%rd15+12];
	st.local.u32 	[%rd2], %r75;
	{ // callseq 22, 0
	.param .b64 param0;
	st.param.b64 	[param0], %rd17;
	.param .b64 param1;
	st.param.b64 	[param1], %rd10;
	.param .b32 retval0;
	call.uni (retval0), 
	vprintf, 
	(
	param0, 
	param1
	);
	ld.param.b32 	%r76, [retval0];
	} // callseq 22
	ld.global.u32 	%r78, [%rd15+16];
	st.local.u32 	[%rd2], %r78;
	{ // callseq 23, 0
	.param .b64 param0;
	st.param.b64 	[param0], %rd17;
	.param .b64 param1;
	st.param.b64 	[param1], %rd10;
	.param .b32 retval0;
	call.uni (retval0), 
	vprintf, 
	(
	param0, 
	param1
	);
	ld.param.b32 	%r79, [retval0];
	} // callseq 23
	ld.global.u32 	%r81, [%rd15+20];
	st.local.u32 	[%rd2], %r81;
	{ // callseq 24, 0
	.param .b64 param0;
	st.param.b64 	[param0], %rd17;
	.param .b64 param1;
	st.param.b64 	[param1], %rd10;
	.param .b32 retval0;
	call.uni (retval0), 
	vprintf, 
	(
	param0, 
	param1
	);
	ld.param.b32 	%r82, [retval0];
	} // callseq 24
	ld.global.u32 	%r84, [%rd15+24];
	st.local.u32 	[%rd2], %r84;
	{ // callseq 25, 0
	.param .b64 param0;
	st.param.b64 	[param0], %rd17;
	.param .b64 param1;
	st.param.b64 	[param1], %rd10;
	.param .b32 retval0;
	call.uni (retval0), 
	vprintf, 
	(
	param0, 
	param1
	);
	ld.param.b32 	%r85, [retval0];
	} // callseq 25
	ld.global.u32 	%r87, [%rd15+28];
	st.local.u32 	[%rd2], %r87;
	{ // callseq 26, 0
	.param .b64 param0;
	st.param.b64 	[param0], %rd17;
	.param .b64 param1;
	st.param.b64 	[param1], %rd10;
	.param .b32 retval0;
	call.uni (retval0), 
	vprintf, 
	(
	param0, 
	param1
	);
	ld.param.b32 	%r88, [retval0];
	} // callseq 26
	add.s32 	%r109, %r109, 8;
$L__BB14_7:
	setp.eq.s32 	%p6, %r7, 0;
	@%p6 bra 	$L__BB14_13;
	and.b32  	%r10, %r16, 3;
	setp.lt.u32 	%p7, %r7, 4;
	@%p7 bra 	$L__BB14_10;
	mul.wide.u32 	%rd19, %r109, 4;
	add.s64 	%rd20, %rd1, %rd19;
	ld.global.u32 	%r90, [%rd20];
	st.local.u32 	[%rd2], %r90;
	mov.u64 	%rd21, $str$3;
	cvta.global.u64 	%rd22, %rd21;
	{ // callseq 27, 0
	.param .b64 param0;
	st.param.b64 	[param0], %rd22;
	.param .b64 param1;
	st.param.b64 	[param1], %rd10;
	.param .b32 retval0;
	call.uni (retval0), 
	vprintf, 
	(
	param0, 
	param1
	);
	ld.param.b32 	%r91, [retval0];
	} // callseq 27
	ld.global.u32 	%r93, [%rd20+4];
	st.local.u32 	[%rd2], %r93;
	{ // callseq 28, 0
	.param .b64 param0;
	st.param.b64 	[param0], %rd22;
	.param .b64 param1;
	st.param.b64 	[param1], %rd10;
	.param .b32 retval0;
	call.uni (retval0), 
	vprintf, 
	(
	param0, 
	param1
	);
	ld.param.b32 	%r94, [retval0];
	} // callseq 28
	ld.global.u32 	%r96, [%rd20+8];
	st.local.u32 	[%rd2], %r96;
	{ // callseq 29, 0
	.param .b64 param0;
	st.param.b64 	[param0], %rd22;
	.param .b64 param1;
	st.param.b64 	[param1], %rd10;
	.param .b32 retval0;
	call.uni (retval0), 
	vprintf, 
	(
	param0, 
	param1
	);
	ld.param.b32 	%r97, [retval0];
	} // callseq 29
	ld.global.u32 	%r99, [%rd20+12];
	st.local.u32 	[%rd2], %r99;
	{ // callseq 30, 0
	.param .b64 param0;
	st.param.b64 	[param0], %rd22;
	.param .b64 param1;
	st.param.b64 	[param1], %rd10;
	.param .b32 retval0;
	call.uni (retval0), 
	vprintf, 
	(
	param0, 
	param1
	);
	ld.param.b32 	%r100, [retval0];
	} // callseq 30
	add.s32 	%r109, %r109, 4;
$L__BB14_10:
	setp.eq.s32 	%p8, %r10, 0;
	@%p8 bra 	$L__BB14_13;
	mul.wide.u32 	%rd24, %r109, 4;
	add.s64 	%rd31, %rd1, %rd24;
	neg.s32 	%r111, %r10;
	mov.u64 	%rd25, $str$3;
$L__BB14_12:
	.pragma "nounroll";
	ld.global.u32 	%r102, [%rd31];
	st.local.u32 	[%rd2], %r102;
	cvta.global.u64 	%rd26, %rd25;
	{ // callseq 31, 0
	.param .b64 param0;
	st.param.b64 	[param0], %rd26;
	.param .b64 param1;
	st.param.b64 	[param1], %rd10;
	.param .b32 retval0;
	call.uni (retval0), 
	vprintf, 
	(
	param0, 
	param1
	);
	ld.param.b32 	%r103, [retval0];
	} // callseq 31
	add.s64 	%rd31, %rd31, 4;
	add.s32 	%r111, %r111, 1;
	setp.ne.s32 	%p9, %r111, 0;
	@%p9 bra 	$L__BB14_12;
$L__BB14_13:
	mov.u64 	%rd28, $str$4;
	cvta.global.u64 	%rd29, %rd28;
	{ // callseq 32, 0
	.param .b64 param0;
	st.param.b64 	[param0], %rd29;
	.param .b64 param1;
	st.param.b64 	[param1], 0;
	.param .b32 retval0;
	call.uni (retval0), 
	vprintf, 
	(
	param0, 
	param1
	);
	ld.param.b32 	%r105, [retval0];
	} // callseq 32
	ret;

}
	// .globl	_Z11PrintDoublePdi
.visible .entry _Z11PrintDoublePdi(
	.param .u64 .ptr .align 1 _Z11PrintDoublePdi_param_0,
	.param .u32 _Z11PrintDoublePdi_param_1
)
{
	.local .align 8 .b8 	__local_depot15[8];
	.reg .b64 	%SP;
	.reg .b64 	%SPL;
	.reg .pred 	%p<10>;
	.reg .b32 	%r<83>;
	.reg .b64 	%rd<32>;
	.reg .b64 	%fd<30>;

	mov.u64 	%SPL, __local_depot15;
	cvta.local.u64 	%SP, %SPL;
	ld.param.u64 	%rd9, [_Z11PrintDoublePdi_param_0];
	ld.param.u32 	%r16, [_Z11PrintDoublePdi_param_1];
	cvta.to.global.u64 	%rd1, %rd9;
	add.u64 	%rd10, %SP, 0;
	add.u64 	%rd2, %SPL, 0;
	setp.lt.s32 	%p1, %r16, 1;
	@%p1 bra 	$L__BB15_13;
	and.b32  	%r1, %r16, 15;
	setp.lt.u32 	%p2, %r16, 16;
	mov.b32 	%r80, 0;
	@%p2 bra 	$L__BB15_4;
	and.b32  	%r80, %r16, 2147483632;
	neg.s32 	%r78, %r80;
	add.s64 	%rd30, %rd1, 64;
	mov.u64 	%rd11, $str$5;
$L__BB15_3:
	.pragma "nounroll";
	ld.global.f64 	%fd1, [%rd30+-64];
	st.local.f64 	[%rd2], %fd1;
	cvta.global.u64 	%rd12, %rd11;
	{ // callseq 33, 0
	.param .b64 param0;
	st.param.b64 	[param0], %rd12;
	.param .b64 param1;
	st.param.b64 	[param1], %rd10;
	.param .b32 retval0;
	call.uni (retval0), 
	vprintf, 
	(
	param0, 
	param1
	);
	ld.param.b32 	%r18, [retval0];
	} // callseq 33
	ld.global.f64 	%fd2, [%rd30+-56];
	st.local.f64 	[%rd2], %fd2;
	{ // callseq 34, 0
	.param .b64 param0;
	st.param.b64 	[param0], %rd12;
	.param .b64 param1;
	st.param.b64 	[param1], %rd10;
	.param .b32 retval0;
	call.uni (retval0), 
	vprintf, 
	(
	param0, 
	param1
	);
	ld.param.b32 	%r20, [retval0];
	} // callseq 34
	ld.global.f64 	%fd3, [%rd30+-48];
	st.local.f64 	[%rd2], %fd3;
	{ // callseq 35, 0
	.param .b64 param0;
	st.param.b64 	[param0], %rd12;
	.param .b64 param1;
	st.param.b64 	[param1], %rd10;
	.param .b32 retval0;
	call.uni (retval0), 
	vprintf, 
	(
	param0, 
	param1
	);
	ld.param.b32 	%r22, [retval0];
	} // callseq 35
	ld.global.f64 	%fd4, [%rd30+-40];
	st.local.f64 	[%rd2], %fd4;
	{ // callseq 36, 0
	.param .b64 param0;
	st.param.b64 	[param0], %rd12;
	.param .b64 param1;
	st.param.b64 	[param1], %rd10;
	.param .b32 retval0;
	call.uni (retval0), 
	vprintf, 
	(
	param0, 
	param1
	);
	ld.param.b32 	%r24, [retval0];
	} // callseq 36
	ld.global.f64 	%fd5, [%rd30+-32];
	st.local.f64 	[%rd2], %fd5;
	{ // callseq 37, 0
	.param .b64 param0;
	st.param.b64 	[param0], %rd12;
	.param .b64 param1;
	st.param.b64 	[param1], %rd10;
	.param .b32 retval0;
	call.uni (retval0), 
	vprintf, 
	(
	param0, 
	param1
	);
	ld.param.b32 	%r26, [retval0];
	} // callseq 37
	ld.global.f64 	%fd6, [%rd30+-24];
	st.local.f64 	[%rd2], %fd6;
	{ // callseq 38, 0
	.param .b64 param0;
	st.param.b64 	[param0], %rd12;
	.param .b64 param1;
	st.param.b64 	[param1], %rd10;
	.param .b32 retval0;
	call.uni (retval0), 
	vprintf, 
	(
	param0, 
	param1
	);
	ld.param.b32 	%r28, [retval0];
	} // callseq 38
	ld.global.f64 	%fd7, [%rd30+-16];
	st.local.f64 	[%rd2], %fd7;
	{ // callseq 39, 0
	.param .b64 param0;
	st.param.b64 	[param0], %rd12;
	.param .b64 param1;
	st.param.b64 	[param1], %rd10;
	.param .b32 retval0;
	call.uni (retval0), 
	vprintf, 
	(
	param0, 
	param1
	);
	ld.param.b32 	%r30, [retval0];
	} // callseq 39
	ld.global.f64 	%fd8, [%rd30+-8];
	st.local.f64 	[%rd2], %fd8;
	{ // callseq 40, 0
	.param .b64 param0;
	st.param.b64 	[param0], %rd12;
	.param .b64 param1;
	st.param.b64 	[param1], %rd10;
	.param .b32 retval0;
	call.uni (retval0), 
	vprintf, 
	(
	param0, 
	param1
	);
	ld.param.b32 	%r32, [retval0];
	} // callseq 40
	ld.global.f64 	%fd9, [%rd30];
	st.local.f64 	[%rd2], %fd9;
	{ // callseq 41, 0
	.param .b64 param0;
	st.param.b64 	[param0], %rd12;
	.param .b64 param1;
	st.param.b64 	[param1], %rd10;
	.param .b32 retval0;
	call.uni (retval0), 
	vprintf, 
	(
	param0, 
	param1
	);
	ld.param.b32 	%r34, [retval0];
	} // callseq 41
	ld.global.f64 	%fd10, [%rd30+8];
	st.local.f64 	[%rd2], %fd10;
	{ // callseq 42, 0
	.param .b64 param0;
	st.param.b64 	[param0], %rd12;
	.param .b64 param1;
	st.param.b64 	[param1], %rd10;
	.param .b32 retval0;
	call.uni (retval0), 
	vprintf, 
	(
	param0, 
	param1
	);
	ld.param.b32 	%r36, [retval0];
	} // callseq 42
	ld.global.f64 	%fd11, [%rd30+16];
	st.local.f64 	[%rd2], %fd11;
	{ // callseq 43, 0
	.param .b64 param0;
	st.param.b64 	[param0], %rd12;
	.param .b64 param1;
	st.param.b64 	[param1], %rd10;
	.param .b32 retval0;
	call.uni (retval0), 
	vprintf, 
	(
	param0, 
	param1
	);
	ld.param.b32 	%r38, [retval0];
	} // callseq 43
	ld.global.f64 	%fd12, [%rd30+24];
	st.local.f64 	[%rd2], %fd12;
	{ // callseq 44, 0
	.param .b64 param0;
	st.param.b64 	[param0], %rd12;
	.param .b64 param1;
	st.param.b64 	[param1], %rd10;
	.param .b32 retval0;
	call.uni (retval0), 
	vprintf, 
	(
	param0, 
	param1
	);
	ld.param.b32 	%r40, [retval0];
	} // callseq 44
	ld.global.f64 	%fd13, [%rd30+32];
	st.local.f64 	[%rd2], %fd13;
	{ // callseq 45, 0
	.param .b64 param0;
	st.param.b64 	[param0], %rd12;
	.param .b64 param1;
	st.param.b64 	[param1], %rd10;
	.param .b32 retval0;
	call.uni (retval0), 
	vprintf, 
	(
	param0, 
	param1
	);
	ld.param.b32 	%r42, [retval0];
	} // callseq 45
	ld.global.f64 	%fd14, [%rd30+40];
	st.local.f64 	[%rd2], %fd14;
	{ // callseq 46, 0
	.param .b64 param0;
	st.param.b64 	[param0], %rd12;
	.param .b64 param1;
	st.param.b64 	[param1], %rd10;
	.param .b32 retval0;
	call.uni (retval0), 
	vprintf, 
	(
	param0, 
	param1
	);
	ld.param.b32 	%r44, [retval0];
	} // callseq 46
	ld.global.f64 	%fd15, [%rd30+48];
	st.local.f64 	[%rd2], %fd15;
	{ // callseq 47, 0
	.param .b64 param0;
	st.param.b64 	[param0], %rd12;
	.param .b64 param1;
	st.param.b64 	[param1], %rd10;
	.param .b32 retval0;
	call.uni (retval0), 
	vprintf, 
	(
	param0, 
	param1
	);
	ld.param.b32 	%r46, [retval0];
	} // callseq 47
	ld.global.f64 	%fd16, [%rd30+56];
	st.local.f64 	[%rd2], %fd16;
	{ // callseq 48, 0
	.param .b64 param0;
	st.param.b64 	[param0], %rd12;
	.param .b64 param1;
	st.param.b64 	[param1], %rd10;
	.param .b32 retval0;
	call.uni (retval0), 
	vprintf, 
	(
	param0, 
	param1
	);
	ld.param.b32 	%r48, [retval0];
	} // callseq 48
	add.s32 	%r78, %r78, 16;
	add.s64 	%rd30, %rd30, 128;
	setp.ne.s32 	%p3, %r78, 0;
	@%p3 bra 	$L__BB15_3;
$L__BB15_4:
	setp.eq.s32 	%p4, %r1, 0;
	@%p4 bra 	$L__BB15_13;
	and.b32  	%r7, %r16, 7;
	setp.lt.u32 	%p5, %r1, 8;
	@%p5 bra 	$L__BB15_7;
	mul.wide.u32 	%rd14, %r80, 8;
	add.s64 	%rd15, %rd1, %rd14;
	ld.global.f64 	%fd17, [%rd15];
	st.local.f64 	[%rd2], %fd17;
	mov.u64 	%rd16, $str$5;
	cvta.global.u64 	%rd17, %rd16;
	add.u64 	%rd18, %SP, 0;
	{ // callseq 49, 0
	.param .b64 param0;
	st.param.b64 	[param0], %rd17;
	.param .b64 param1;
	st.param.b64 	[param1], %rd18;
	.param .b32 retval0;
	call.uni (retval0), 
	vprintf, 
	(
	param0, 
	param1
	);
	ld.param.b32 	%r50, [retval0];
	} // callseq 49
	ld.global.f64 	%fd18, [%rd15+8];
	st.local.f64 	[%rd2], %fd18;
	{ // callseq 50, 0
	.param .b64 param0;
	st.param.b64 	[param0], %rd17;
	.param .b64 param1;
	st.param.b64 	[param1], %rd18;
	.param .b32 retval0;
	call.uni (retval0), 
	vprintf, 
	(
	param0, 
	param1
	);
	ld.param.b32 	%r52, [retval0];
	} // callseq 50
	ld.global.f64 	%fd19, [%rd15+16];
	st.local.f64 	[%rd2], %fd19;
	{ // callseq 51, 0
	.param .b64 param0;
	st.param.b64 	[param0], %rd17;
	.param .b64 param1;
	st.param.b64 	[param1], %rd18;
	.param .b32 retval0;
	call.uni (retval0), 
	vprintf, 
	(
	param0, 
	param1
	);
	ld.param.b32 	%r54, [retval0];
	} // callseq 51
	ld.global.f64 	%fd20, [%rd15+24];
	st.local.f64 	[%rd2], %fd20;
	{ // callseq 52, 0
	.param .b64 param0;
	st.param.b64 	[param0], %rd17;
	.param .b64 param1;
	st.param.b64 	[param1], %rd18;
	.param .b32 retval0;
	call.uni (retval0), 
	vprintf, 
	(
	param0, 
	param1
	);
	ld.param.b32 	%r56, [retval0];
	} // callseq 52
	ld.global.f64 	%fd21, [%rd15+32];
	st.local.f64 	[%rd2], %fd21;
	{ // callseq 53, 0
	.param .b64 param0;
	st.param.b64 	[param0], %rd17;
	.param .b64 param1;
	st.param.b64 	[param1], %rd18;
	.param .b32 retval0;
	call.uni (retval0), 
	vprintf, 
	(
	param0, 
	param1
	);
	ld.param.b32 	%r58, [retval0];
	} // callseq 53
	ld.global.f64 	%fd22, [%rd15+40];
	st.local.f64 	[%rd2], %fd22;
	{ // callseq 54, 0
	.param .b64 param0;
	st.param.b64 	[param0], %rd17;
	.param .b64 param1;
	st.param.b64 	[param1], %rd18;
	.param .b32 retval0;
	call.uni (retval0), 
	vprintf, 
	(
	param0, 
	param1
	);
	ld.param.b32 	%r60, [retval0];
	} // callseq 54
	ld.global.f64 	%fd23, [%rd15+48];
	st.local.f64 	[%rd2], %fd23;
	{ // callseq 55, 0
	.param .b64 param0;
	st.param.b64 	[param0], %rd17;
	.param .b64 param1;
	st.param.b64 	[param1], %rd18;
	.param .b32 retval0;
	call.uni (retval0), 
	vprintf, 
	(
	param0, 
	param1
	);
	ld.param.b32 	%r62, [retval0];
	} // callseq 55
	ld.global.f64 	%fd24, [%rd15+56];
	st.local.f64 	[%rd2], %fd24;
	{ // callseq 56, 0
	.param .b64 param0;
	st.param.b64 	[param0], %rd17;
	.param .b64 param1;
	st.param.b64 	[param1], %rd18;
	.param .b32 retval0;
	call.uni (retval0), 
	vprintf, 
	(
	param0, 
	param1
	);
	ld.param.b32 	%r64, [retval0];
	} // callseq 56
	add.s32 	%r80, %r80, 8;
$L__BB15_7:
	setp.eq.s32 	%p6, %r7, 0;
	@%p6 bra 	$L__BB15_13;
	and.b32  	%r10, %r16, 3;
	setp.lt.u32 	%p7, %r7, 4;
	@%p7 bra 	$L__BB15_10;
	mul.wide.u32 	%rd19, %r80, 8;
	add.s64 	%rd20, %rd1, %rd19;
	ld.global.f64 	%fd25, [%rd20];
	st.local.f64 	[%rd2], %fd25;
	mov.u64 	%rd21, $str$5;
	cvta.global.u64 	%rd22, %rd21;
	add.u64 	%rd23, %SP, 0;
	{ // callseq 57, 0
	.param .b64 param0;
	st.param.b64 	[param0], %rd22;
	.param .b64 param1;
	st.param.b64 	[param1], %rd23;
	.param .b32 retval0;
	call.uni (retval0), 
	vprintf, 
	(
	param0, 
	param1
	);
	ld.param.b32 	%r66, [retval0];
	} // callseq 57
	ld.global.f64 	%fd26, [%rd20+8];
	st.local.f64 	[%rd2], %fd26;
	{ // callseq 58, 0
	.param .b64 param0;
	st.param.b64 	[param0], %rd22;
	.param .b64 param1;
	st.param.b64 	[param1], %rd23;
	.param .b32 retval0;
	call.uni (retval0), 
	vprintf, 
	(
	param0, 
	param1
	);
	ld.param.b32 	%r68, [retval0];
	} // callseq 58
	ld.global.f64 	%fd27, [%rd20+16];
	st.local.f64 	[%rd2], %fd27;
	{ // callseq 59, 0
	.param .b64 param0;
	st.param.b64 	[param0], %rd22;
	.param .b64 param1;
	st.param.b64 	[param1], %rd23;
	.param .b32 retval0;
	call.uni (retval0), 
	vprintf, 
	(
	param0, 
	param1
	);
	ld.param.b32 	%r70, [retval0];
	} // callseq 59
	ld.global.f64 	%fd28, [%rd20+24];
	st.local.f64 	[%rd2], %fd28;
	{ // callseq 60, 0
	.param .b64 param0;
	st.param.b64 	[param0], %rd22;
	.param .b64 param1;
	st.param.b64 	[param1], %rd23;
	.param .b32 retval0;
	call.uni (retval0), 
	vprintf, 
	(
	param0, 
	param1
	);
	ld.param.b32 	%r72, [retval0];
	} // callseq 60
	add.s32 	%r80, %r80, 4;
$L__BB15_10:
	setp.eq.s32 	%p8, %r10, 0;
	@%p8 bra 	$L__BB15_13;
	mul.wide.u32 	%rd24, %r80, 8;
	add.s64 	%rd31, %rd1, %rd24;
	neg.s32 	%r82, %r10;
	mov.u64 	%rd25, $str$5;
	add.u64 	%rd27, %SP, 0;
$L__BB15_12:
	.pragma "nounroll";
	ld.global.f64 	%fd29, [%rd31];
	st.local.f64 	[%rd2], %fd29;
	cvta.global.u64 	%rd26, %rd25;
	{ // callseq 61, 0
	.param .b64 param0;
	st.param.b64 	[param0], %rd26;
	.param .b64 param1;
	st.param.b64 	[param1], %rd27;
	.param .b32 retval0;
	call.uni (retval0), 
	vprintf, 
	(
	param0, 
	param1
	);
	ld.param.b32 	%r74, [retval0];
	} // callseq 61
	add.s64 	%rd31, %rd31, 8;
	add.s32 	%r82, %r82, 1;
	setp.ne.s32 	%p9, %r82, 0;
	@%p9 bra 	$L__BB15_12;
$L__BB15_13:
	mov.u64 	%rd28, $str$4;
	cvta.global.u64 	%rd29, %rd28;
	{ // callseq 62, 0
	.param .b64 param0;
	st.param.b64 	[param0], %rd29;
	.param .b64 param1;
	st.param.b64 	[param1], 0;
	.param .b32 retval0;
	call.uni (retval0), 
	vprintf, 
	(
	param0, 
	param1
	);
	ld.param.b32 	%r76, [retval0];
	} // callseq 62
	ret;

}


// ===== COMPILED SASS (sm_100) =====

	.target	sm_100

	.elftype	@"ET_EXEC"


//--------------------- .note.nv.tkinfo           --------------------------
	.section	.note.nv.tkinfo,"",@"SHT_NOTE"
	.sectionflags	@"SHF_NOTE_NV_TKINFO"
	.tkinfo
        /*0018*/ 	.word	0x00000002
        /*0030*/ 	.string	""
        /*0030*/ 	.string	"ptxas"
        /*0030*/ 	.string	"Cuda compilation tools, release 13.0, V13.0.88"
        /*0030*/ 	.string	"Build cuda_13.0.r13.0/compiler.36424714_0"
        /*0030*/ 	.string	"-arch sm_100 -m 64 "



//--------------------- .note.nv.cuinfo           --------------------------
	.section	.note.nv.cuinfo,"",@"SHT_NOTE"
	.sectionflags	@"SHF_NOTE_NV_CUINFO"
        /*0018*/ 	.short	0x0002
        /*001a*/ 	.short	0x0064
        /*001c*/ 	.short	0x0082
	.zero		2


//--------------------- .nv.info                  --------------------------
	.section	.nv.info,"",@"SHT_CUDA_INFO"
	.align	4


	//----- nvinfo : EIATTR_REGCOUNT
	.align		4
        /*0000*/ 	.byte	0x04, 0x2f
        /*0002*/ 	.short	(.L_7 - .L_6)
	.align		4
.L_6:
        /*0004*/ 	.word	index@(_Z6GetSumPdiS_)
        /*0008*/ 	.word	0x00000015


	//----- nvinfo : EIATTR_FRAME_SIZE
	.align		4
.L_7:
        /*000c*/ 	.byte	0x04, 0x11
        /*000e*/ 	.short	(.L_9 - .L_8)
	.align		4
.L_8:
        /*0010*/ 	.word	index@(_Z6GetSumPdiS_)
        /*0014*/ 	.word	0x00000000


	//----- nvinfo : EIATTR_REGCOUNT
	.align		4
.L_9:
        /*0018*/ 	.byte	0x04, 0x2f
        /*001a*/ 	.short	(.L_11 - .L_10)
	.align		4
.L_10:
        /*001c*/ 	.word	index@(_Z11GetMaxIndexPdiPi)
        /*0020*/ 	.word	0x0000001c


	//----- nvinfo : EIATTR_FRAME_SIZE
	.align		4
.L_11:
        /*0024*/ 	.byte	0x04, 0x11
        /*0026*/ 	.short	(.L_13 - .L_12)
	.align		4
.L_12:
        /*0028*/ 	.word	index@(_Z11GetMaxIndexPdiPi)
        /*002c*/ 	.word	0x00000000


	//----- nvinfo : EIATTR_REGCOUNT
	.align		4
.L_13:
        /*0030*/ 	.byte	0x04, 0x2f
        /*0032*/ 	.short	(.L_15 - .L_14)
	.align		4
.L_14:
        /*0034*/ 	.word	index@(_Z12CheckCorrectPdiPiS_)
        /*0038*/ 	.word	0x00000018


	//----- nvinfo : EIATTR_FRAME_SIZE
	.align		4
.L_15:
        /*003c*/ 	.byte	0x04, 0x11
        /*003e*/ 	.short	(.L_17 - .L_16)
	.align		4
.L_16:
        /*0040*/ 	.word	index@(_Z12CheckCorrectPdiPiS_)
        /*0044*/ 	.word	0x00000008


	//----- nvinfo : EIATTR_REGCOUNT
	.align		4
.L_17:
        /*0048*/ 	.byte	0x04, 0x2f
        /*004a*/ 	.short	(.L_19 - .L_18)
	.align		4
.L_18:
        /*004c*/ 	.word	index@(_Z19GetOutputLayerDeltaPdS_S_ii)
        /*0050*/ 	.word	0x0000000a


	//----- nvinfo : EIATTR_FRAME_SIZE
	.align		4
.L_19:
        /*0054*/ 	.byte	0x04, 0x11
        /*0056*/ 	.short	(.L_21 - .L_20)
	.align		4
.L_20:
        /*0058*/ 	.word	index@(_Z19GetOutputLayerDeltaPdS_S_ii)
        /*005c*/ 	.word	0x00000000


	//----- nvinfo : EIATTR_REGCOUNT
	.align		4
.L_21:
        /*0060*/ 	.byte	0x04, 0x2f
        /*0062*/ 	.short	(.L_23 - .L_22)
	.align		4
.L_22:
        /*0064*/ 	.word	index@(_Z19GetHiddenLayerDeltaPdS_S_S_i)
        /*0068*/ 	.word	0x00000010


	//----- nvinfo : EIATTR_FRAME_SIZE
	.align		4
.L_23:
        /*006c*/ 	.byte	0x04, 0x11
        /*006e*/ 	.short	(.L_25 - .L_24)
	.align		4
.L_24:
        /*0070*/ 	.word	index@(_Z19GetHiddenLayerDeltaPdS_S_S_i)
        /*0074*/ 	.word	0x00000000


	//----- nvinfo : EIATTR_REGCOUNT
	.align		4
.L_25:
        /*0078*/ 	.byte	0x04, 0x2f
        /*007a*/ 	.short	(.L_27 - .L_26)
	.align		4
.L_26:
        /*007c*/ 	.word	index@(_Z12UpdateWeightPdS_S_iid)
        /*0080*/ 	.word	0x0000000e


	//----- nvinfo : EIATTR_FRAME_SIZE
	.align		4
.L_27:
        /*0084*/ 	.byte	0x04, 0x11
        /*0086*/ 	.short	(.L_29 - .L_28)
	.align		4
.L_28:
        /*0088*/ 	.word	index@(_Z12UpdateWeightPdS_S_iid)
        /*008c*/ 	.word	0x00000000


	//----- nvinfo : EIATTR_REGCOUNT
	.align		4
.L_29:
        /*0090*/ 	.byte	0x04, 0x2f
        /*0092*/ 	.short	(.L_31 - .L_30)
	.align		4
.L_30:
        /*0094*/ 	.word	index@(_Z7SigmoidPdi)
        /*0098*/ 	.word	0x00000010


	//----- nvinfo : EIATTR_FRAME_SIZE
	.align		4
.L_31:
        /*009c*/ 	.byte	0x04, 0x11
        /*009e*/ 	.short	(.L_33 - .L_32)
	.align		4
.L_32:
        /*00a0*/ 	.word	index@($__internal_1_$__cuda_sm20_dblrcp_rn_slowpath_v3)
        /*00a4*/ 	.word	0x00000000


	//----- nvinfo : EIATTR_FRAME_SIZE
	.align		4
.L_33:
        /*00a8*/ 	.byte	0x04, 0x11
        /*00aa*/ 	.short	(.L_35 - .L_34)
	.align		4
.L_34:
        /*00ac*/ 	.word	index@(_Z7SigmoidPdi)
        /*00b0*/ 	.word	0x00000000


	//----- nvinfo : EIATTR_REGCOUNT
	.align		4
.L_35:
        /*00b4*/ 	.byte	0x04, 0x2f
        /*00b6*/ 	.short	(.L_37 - .L_36)
	.align		4
.L_36:
        /*00b8*/ 	.word	index@(_Z11ExponentialPdi)
        /*00bc*/ 	.word	0x0000000e


	//----- nvinfo : EIATTR_FRAME_SIZE
	.align		4
.L_37:
        /*00c0*/ 	.byte	0x04, 0x11
        /*00c2*/ 	.short	(.L_39 - .L_38)
	.align		4
.L_38:
        /*00c4*/ 	.word	index@(_Z11ExponentialPdi)
        /*00c8*/ 	.word	0x00000000


	//----- nvinfo : EIATTR_REGCOUNT
	.align		4
.L_39:
        /*00cc*/ 	.byte	0x04, 0x2f
        /*00ce*/ 	.short	(.L_41 - .L_40)
	.align		4
.L_40:
        /*00d0*/ 	.word	index@(_Z7SoftmaxPdS_i)
        /*00d4*/ 	.word	0x0000001a


	//----- nvinfo : EIATTR_FRAME_SIZE
	.align		4
.L_41:
        /*00d8*/ 	.byte	0x04, 0x11
        /*00da*/ 	.short	(.L_43 - .L_42)
	.align		4
.L_42:
        /*00dc*/ 	.word	index@($__internal_0_$__cuda_sm20_div_rn_f64_full)
        /*00e0*/ 	.word	0x00000000


	//----- nvinfo : EIATTR_FRAME_SIZE
	.align		4
.L_43:
        /*00e4*/ 	.byte	0x04, 0x11
        /*00e6*/ 	.short	(.L_45 - .L_44)
	.align		4
.L_44:
        /*00e8*/ 	.word	index@(_Z7SoftmaxPdS_i)
        /*00ec*/ 	.word	0x00000000


	//----- nvinfo : EIATTR_REGCOUNT
	.align		4
.L_45:
        /*00f0*/ 	.byte	0x04, 0x2f
        /*00f2*/ 	.short	(.L_47 - .L_46)
	.align		4
.L_46:
        /*00f4*/ 	.word	index@(_Z13WaituntilZeroPiiiiii)
        /*00f8*/ 	.word	0x00000004


	//----- nvinfo : EIATTR_FRAME_SIZE
	.align		4
.L_47:
        /*00fc*/ 	.byte	0x04, 0x11
        /*00fe*/ 	.short	(.L_49 - .L_48)
	.align		4
.L_48:
        /*0100*/ 	.word	index@(_Z13WaituntilZeroPiiiiii)
        /*0104*/ 	.word	0x00000000


	//----- nvinfo : EIATTR_REGCOUNT
	.align		4
.L_49:
        /*0108*/ 	.byte	0x04, 0x2f
        /*010a*/ 	.short	(.L_51 - .L_50)
	.align		4
.L_50:
        /*010c*/ 	.word	index@(_Z12WaituntilOnePiiiiii)
        /*0110*/ 	.word	0x00000004


	//----- nvinfo : EIATTR_FRAME_SIZE
	.align		4
.L_51:
        /*0114*/ 	.byte	0x04, 0x11
        /*0116*/ 	.short	(.L_53 - .L_52)
	.align		4
.L_52:
        /*0118*/ 	.word	index@(_Z12WaituntilOnePiiiiii)
        /*011c*/ 	.word	0x00000000


	//----- nvinfo : EIATTR_REGCOUNT
	.align		4
.L_53:
        /*0120*/ 	.byte	0x04, 0x2f
        /*0122*/ 	.short	(.L_55 - .L_54)
	.align		4
.L_54:
        /*0124*/ 	.word	index@(_Z7SetFlagPii)
        /*0128*/ 	.word	0x00000008


	//----- nvinfo : EIATTR_FRAME_SIZE
	.align		4
.L_55:
        /*012c*/ 	.byte	0x04, 0x11
        /*012e*/ 	.short	(.L_57 - .L_56)
	.align		4
.L_56:
        /*0130*/ 	.word	index@(_Z7SetFlagPii)
        /*0134*/ 	.word	0x00000000


	//----- nvinfo : EIATTR_REGCOUNT
	.align		4
.L_57:
        /*0138*/ 	.byte	0x04, 0x2f
        /*013a*/ 	.short	(.L_59 - .L_58)
	.align		4
.L_58:
        /*013c*/ 	.word	index@(_Z7PrintFwiii)
        /*0140*/ 	.word	0x00000018


	//----- nvinfo : EIATTR_FRAME_SIZE
	.align		4
.L_59:
        /*0144*/ 	.byte	0x04, 0x11
        /*0146*/ 	.short	(.L_61 - .L_60)
	.align		4
.L_60:
        /*0148*/ 	.word	index@(_Z7PrintFwiii)
        /*014c*/ 	.word	0x00000010


	//----- nvinfo : EIATTR_REGCOUNT
	.align		4
.L_61:
        /*0150*/ 	.byte	0x04, 0x2f
        /*0152*/ 	.short	(.L_63 - .L_62)
	.align		4
.L_62:
        /*0154*/ 	.word	index@(_Z7PrintBwiii)
        /*0158*/ 	.word	0x00000018


	//----- nvinfo : EIATTR_FRAME_SIZE
	.align		4
.L_63:
        /*015c*/ 	.byte	0x04, 0x11
        /*015e*/ 	.short	(.L_65 - .L_64)
	.align		4
.L_64:
        /*0160*/ 	.word	index@(_Z7PrintBwiii)
        /*0164*/ 	.word	0x00000010


	//----- nvinfo : EIATTR_REGCOUNT
	.align		4
.L_65:
        /*0168*/ 	.byte	0x04, 0x2f
        /*016a*/ 	.short	(.L_67 - .L_66)
	.align		4
.L_66:
        /*016c*/ 	.word	index@(_Z8PrintIntPii)
        /*0170*/ 	.word	0x0000001b


	//----- nvinfo : EIATTR_FRAME_SIZE
	.align		4
.L_67:
        /*0174*/ 	.byte	0x04, 0x11
        /*0176*/ 	.short	(.L_69 - .L_68)
	.align		4
.L_68:
        /*0178*/ 	.word	index@(_Z8PrintIntPii)
        /*017c*/ 	.word	0x00000008


	//----- nvinfo : EIATTR_REGCOUNT
	.align		4
.L_69:
        /*0180*/ 	.byte	0x04, 0x2f
        /*0182*/ 	.short	(.L_71 - .L_70)
	.align		4
.L_70:
        /*0184*/ 	.word	index@(_Z11PrintDoublePdi)
        /*0188*/ 	.word	0x0000001b


	//----- nvinfo : EIATTR_FRAME_SIZE
	.align		4
.L_71:
        /*018c*/ 	.byte	0x04, 0x11
        /*018e*/ 	.short	(.L_73 - .L_72)
	.align		4
.L_72:
        /*0190*/ 	.word	index@(_Z11PrintDoublePdi)
        /*0194*/ 	.word	0x00000008


	//----- nvinfo : EIATTR_MIN_STACK_SIZE
	.align		4
.L_73:
        /*0198*/ 	.byte	0x04, 0x12
        /*019a*/ 	.short	(.L_75 - .L_74)
	.align		4
.L_74:
        /*019c*/ 	.word	index@(_Z11PrintDoublePdi)
        /*01a0*/ 	.word	0x00000008


	//----- nvinfo : EIATTR_MIN_STACK_SIZE
	.align		4
.L_75:
        /*01a4*/ 	.byte	0x04, 0x12
        /*01a6*/ 	.short	(.L_77 - .L_76)
	.align		4
.L_76:
        /*01a8*/ 	.word	index@(_Z8PrintIntPii)
        /*01ac*/ 	.word	0x00000008


	//----- nvinfo : EIATTR_MIN_STACK_SIZE
	.align		4
.L_77:
        /*01b0*/ 	.byte	0x04, 0x12
        /*01b2*/ 	.short	(.L_79 - .L_78)
	.align		4
.L_78:
        /*01b4*/ 	.word	index@(_Z7PrintBwiii)
        /*01b8*/ 	.word	0x00000010


	//----- nvinfo : EIATTR_MIN_STACK_SIZE
	.align		4
.L_79:
        /*01bc*/ 	.byte	0x04, 0x12
        /*01be*/ 	.short	(.L_81 - .L_80)
	.align		4
.L_80:
        /*01c0*/ 	.word	index@(_Z7PrintFwiii)
        /*01c4*/ 	.word	0x00000010


	//----- nvinfo : EIATTR_MIN_STACK_SIZE
	.align		4
.L_81:
        /*01c8*/ 	.byte	0x04, 0x12
        /*01ca*/ 	.short	(.L_83 - .L_82)
	.align		4
.L_82:
        /*01cc*/ 	.word	index@(_Z7SetFlagPii)
        /*01d0*/ 	.word	0x00000000


	//----- nvinfo : EIATTR_MIN_STACK_SIZE
	.align		4
.L_83:
        /*01d4*/ 	.byte	0x04, 0x12
        /*01d6*/ 	.short	(.L_85 - .L_84)
	.align		4
.L_84:
        /*01d8*/ 	.word	index@(_Z12WaituntilOnePiiiiii)
        /*01dc*/ 	.word	0x00000000


	//----- nvinfo : EIATTR_MIN_STACK_SIZE
	.align		4
.L_85:
        /*01e0*/ 	.byte	0x04, 0x12
        /*01e2*/ 	.short	(.L_87 - .L_86)
	.align		4
.L_86:
        /*01e4*/ 	.word	index@(_Z13WaituntilZeroPiiiiii)
        /*01e8*/ 	.word	0x00000000


	//----- nvinfo : EIATTR_MIN_STACK_SIZE
	.align		4
.L_87:
        /*01ec*/ 	.byte	0x04, 0x12
        /*01ee*/ 	.short	(.L_89 - .L_88)
	.align		4
.L_88:
        /*01f0*/ 	.word	index@(_Z7SoftmaxPdS_i)
        /*01f4*/ 	.word	0x00000000


	//----- nvinfo : EIATTR_MIN_STACK_SIZE
	.align		4
.L_89:
        /*01f8*/ 	.byte	0x04, 0x12
        /*01fa*/ 	.short	(.L_91 - .L_90)
	.align		4
.L_90:
        /*01fc*/ 	.word	index@(_Z11ExponentialPdi)
        /*0200*/ 	.word	0x00000000


	//----- nvinfo : EIATTR_MIN_STACK_SIZE
	.align		4
.L_91:
        /*0204*/ 	.byte	0x04, 0x12
        /*0206*/ 	.short	(.L_93 - .L_92)
	.align		4
.L_92:
        /*0208*/ 	.word	index@(_Z7SigmoidPdi)
        /*020c*/ 	.word	0x00000000


	//----- nvinfo : EIATTR_MIN_STACK_SIZE
	.align		4
.L_93:
        /*0210*/ 	.byte	0x04, 0x12
        /*0212*/ 	.short	(.L_95 - .L_94)
	.align		4
.L_94:
        /*0214*/ 	.word	index@(_Z12UpdateWeightPdS_S_iid)
        /*0218*/ 	.word	0x00000000


	//----- nvinfo : EIATTR_MIN_STACK_SIZE
	.align		4
.L_95:
        /*021c*/ 	.byte	0x04, 0x12
        /*021e*/ 	.short	(.L_97 - .L_96)
	.align		4
.L_96:
        /*0220*/ 	.word	index@(_Z19GetHiddenLayerDeltaPdS_S_S_i)
        /*0224*/ 	.word	0x00000000


	//----- nvinfo : EIATTR_MIN_STACK_SIZE
	.align		4
.L_97:
        /*0228*/ 	.byte	0x04, 0x12
        /*022a*/ 	.short	(.L_99 - .L_98)
	.align		4
.L_98:
        /*022c*/ 	.word	index@(_Z19GetOutputLayerDeltaPdS_S_ii)
        /*0230*/ 	.word	0x00000000


	//----- nvinfo : EIATTR_MIN_STACK_SIZE
	.align		4
.L_99:
        /*0234*/ 	.byte	0x04, 0x12
        /*0236*/ 	.short	(.L_101 - .L_100)
	.align		4
.L_100:
        /*0238*/ 	.word	index@(_Z12CheckCorrectPdiPiS_)
        /*023c*/ 	.word	0x00000008


	//----- nvinfo : EIATTR_MIN_STACK_SIZE
	.align		4
.L_101:
        /*0240*/ 	.byte	0x04, 0x12
        /*0242*/ 	.short	(.L_103 - .L_102)
	.align		4
.L_102:
        /*0244*/ 	.word	index@(_Z11GetMaxIndexPdiPi)
        /*0248*/ 	.word	0x00000000


	//----- nvinfo : EIATTR_MIN_STACK_SIZE
	.align		4
.L_103:
        /*024c*/ 	.byte	0x04, 0x12
        /*024e*/ 	.short	(.L_105 - .L_104)
	.align		4
.L_104:
        /*0250*/ 	.word	index@(_Z6GetSumPdiS_)
        /*0254*/ 	.word	0x00000000
.L_105:


//--------------------- .nv.compat                --------------------------
	.section	.nv.compat,"",@"SHT_CUDA_COMPAT_INFO"
	.align	4
        /*0000*/ 	.byte	0x02, 0x09, 0x00, 0x00, 0x02, 0x02, 0x01, 0x00, 0x02, 0x05, 0x05, 0x00, 0x03, 0x07, 0x01, 0x01
        /*0010*/ 	.byte	0x02, 0x03, 0x00, 0x00, 0x02, 0x06, 0x01, 0x00, 0x04, 0x0b, 0x08, 0x00, 0x01, 0x00, 0x00, 0x00
        /*0020*/ 	.byte	0x00, 0x00, 0x00, 0x00


//--------------------- .nv.info._Z11PrintDoublePdi --------------------------
	.section	.nv.info._Z11PrintDoublePdi,"",@"SHT_CUDA_INFO"
	.sectionflags	@""
	.align	4


	//----- nvinfo : EIATTR_CUDA_API_VERSION
	.align		4
        /*0000*/ 	.byte	0x04, 0x37
        /*0002*/ 	.short	(.L_107 - .L_106)
.L_106:
        /*0004*/ 	.word	0x00000082


	//----- nvinfo : EIATTR_KPARAM_INFO
	.align		4
.L_107:
        /*0008*/ 	.byte	0x04, 0x17
        /*000a*/ 	.short	(.L_109 - .L_108)
.L_108:
        /*000c*/ 	.word	0x00000000
        /*0010*/ 	.short	0x0001
        /*0012*/ 	.short	0x0008
        /*0014*/ 	.byte	0x00, 0xf0, 0x11, 0x00


	//----- nvinfo : EIATTR_KPARAM_INFO
	.align		4
.L_109:
        /*0018*/ 	.byte	0x04, 0x17
        /*001a*/ 	.short	(.L_111 - .L_110)
.L_110:
        /*001c*/ 	.word	0x00000000
        /*0020*/ 	.short	0x0000
        /*0022*/ 	.short	0x0000
        /*0024*/ 	.byte	0x00, 0xf5, 0x21, 0x00


	//----- nvinfo : EIATTR_SPARSE_MMA_MASK
	.align		4
.L_111:
        /*0028*/ 	.byte	0x03, 0x50
        /*002a*/ 	.short	0x0000


	//----- nvinfo : EIATTR_MAXREG_COUNT
	.align		4
        /*002c*/ 	.byte	0x03, 0x1b
        /*002e*/ 	.short	0x00ff


	//----- nvinfo : EIATTR_EXTERNS
	.align		4
        /*0030*/ 	.byte	0x04, 0x0f
        /*0032*/ 	.short	(.L_113 - .L_112)


	//   ....[0]....
	.align		4
.L_112:
        /*0034*/ 	.word	index@(vprintf)


	//----- nvinfo : EIATTR_MERCURY_ISA_VERSION
	.align		4
.L_113:
        /*0038*/ 	.byte	0x03, 0x5f
        /*003a*/ 	.short	0x0101


	//----- nvinfo : EIATTR_VRC_CTA_INIT_COUNT
	.align		4
        /*003c*/ 	.byte	0x02, 0x4a
	.zero		1
	.zero		1


	//----- nvinfo : EIATTR_SYSCALL_OFFSETS
	.align		4
        /*0040*/ 	.byte	0x04, 0x46
        /*0042*/ 	.short	(.L_115 - .L_114)


	//   ....[0]....
.L_114:
        /*0044*/ 	.word	0x00000250


	//   ....[1]....
        /*0048*/ 	.word	0x000002f0


	//   ....[2]....
        /*004c*/ 	.word	0x00000390


	//   ....[3]....
        /*0050*/ 	.word	0x00000430


	//   ....[4]....
        /*0054*/ 	.word	0x000004d0


	//   ....[5]....
        /*0058*/ 	.word	0x00000570


	//   ....[6]....
        /*005c*/ 	.word	0x00000610


	//   ....[7]....
        /*0060*/ 	.word	0x000006b0


	//   ....[8]....
        /*0064*/ 	.word	0x00000750


	//   ....[9]....
        /*0068*/ 	.word	0x000007f0


	//   ....[10]....
        /*006c*/ 	.word	0x00000890


	//   ....[11]....
        /*0070*/ 	.word	0x00000930


	//   ....[12]....
        /*0074*/ 	.word	0x000009d0


	//   ....[13]....
        /*0078*/ 	.word	0x00000a70


	//   ....[14]....
        /*007c*/ 	.word	0x00000b10


	//   ....[15]....
        /*0080*/ 	.word	0x00000bb0


	//   ....[16]....
        /*0084*/ 	.word	0x00000d40


	//   ....[17]....
        /*0088*/ 	.word	0x00000de0


	//   ....[18]....
        /*008c*/ 	.word	0x00000e80


	//   ....[19]....
        /*0090*/ 	.word	0x00000f20


	//   ....[20]....
        /*0094*/ 	.word	0x00000fc0


	//   ....[21]....
        /*0098*/ 	.word	0x00001060


	//   ....[22]....
        /*009c*/ 	.word	0x00001100


	//   ....[23]....
        /*00a0*/ 	.word	0x000011a0


	//   ....[24]....
        /*00a4*/ 	.word	0x000012e0


	//   ....[25]....
        /*00a8*/ 	.word	0x00001380


	//   ....[26]....
        /*00ac*/ 	.word	0x00001420


	//   ....[27]....
        /*00b0*/ 	.word	0x000014c0


	//   ....[28]....
        /*00b4*/ 	.word	0x00001620


	//   ....[29]....
        /*00b8*/ 	.word	0x000016f0


	//----- nvinfo : EIATTR_EXIT_INSTR_OFFSETS
	.align		4
.L_115:
        /*00bc*/ 	.byte	0x04, 0x1c
        /*00be*/ 	.short	(.L_117 - .L_116)


	//   ....[0]....
.L_116:
        /*00c0*/ 	.word	0x00001700


	//----- nvinfo : EIATTR_CRS_STACK_SIZE
	.align		4
.L_117:
        /*00c4*/ 	.byte	0x04, 0x1e
        /*00c6*/ 	.short	(.L_119 - .L_118)
.L_118:
        /*00c8*/ 	.word	0x00000000


	//----- nvinfo : EIATTR_CBANK_PARAM_SIZE
	.align		4
.L_119:
        /*00cc*/ 	.byte	0x03, 0x19
        /*00ce*/ 	.short	0x000c


	//----- nvinfo : EIATTR_PARAM_CBANK
	.align		4
        /*00d0*/ 	.byte	0x04, 0x0a
        /*00d2*/ 	.short	(.L_121 - .L_120)
	.align		4
.L_120:
        /*00d4*/ 	.word	index@(.nv.constant0._Z11PrintDoublePdi)
        /*00d8*/ 	.short	0x0380
        /*00da*/ 	.short	0x000c


	//----- nvinfo : EIATTR_SW_WAR
	.align		4
.L_121:
        /*00dc*/ 	.byte	0x04, 0x36
        /*00de*/ 	.short	(.L_123 - .L_122)
.L_122:
        /*00e0*/ 	.word	0x00000008
.L_123:


//--------------------- .nv.info._Z8PrintIntPii   --------------------------
	.section	.nv.info._Z8PrintIntPii,"",@"SHT_CUDA_INFO"
	.sectionflags	@""
	.align	4


	//----- nvinfo : EIATTR_CUDA_API_VERSION
	.align		4
        /*0000*/ 	.byte	0x04, 0x37
        /*0002*/ 	.short	(.L_125 - .L_124)
.L_124:
        /*0004*/ 	.word	0x00000082


	//----- nvinfo : EIATTR_KPARAM_INFO
	.align		4
.L_125:
        /*0008*/ 	.byte	0x04, 0x17
        /*000a*/ 	.short	(.L_127 - .L_126)
.L_126:
        /*000c*/ 	.word	0x00000000
        /*0010*/ 	.short	0x0001
        /*0012*/ 	.short	0x0008
        /*0014*/ 	.byte	0x00, 0xf0, 0x11, 0x00


	//----- nvinfo : EIATTR_KPARAM_INFO
	.align		4
.L_127:
        /*0018*/ 	.byte	0x04, 0x17
        /*001a*/ 	.short	(.L_129 - .L_128)
.L_128:
        /*001c*/ 	.word	0x00000000
        /*0020*/ 	.short	0x0000
        /*0022*/ 	.short	0x0000
        /*0024*/ 	.byte	0x00, 0xf5, 0x21, 0x00


	//----- nvinfo : EIATTR_SPARSE_MMA_MASK
	.align		4
.L_129:
        /*0028*/ 	.byte	0x03, 0x50
        /*002a*/ 	.short	0x0000


	//----- nvinfo : EIATTR_MAXREG_COUNT
	.align		4
        /*002c*/ 	.byte	0x03, 0x1b
        /*002e*/ 	.short	0x00ff


	//----- nvinfo : EIATTR_EXTERNS
	.align		4
        /*0030*/ 	.byte	0x04, 0x0f
        /*0032*/ 	.short	(.L_131 - .L_130)


	//   ....[0]....
	.align		4
.L_130:
        /*0034*/ 	.word	index@(vprintf)


	//----- nvinfo : EIATTR_MERCURY_ISA_VERSION
	.align		4
.L_131:
        /*0038*/ 	.byte	0x03, 0x5f
        /*003a*/ 	.short	0x0101


	//----- nvinfo : EIATTR_VRC_CTA_INIT_COUNT
	.align		4
        /*003c*/ 	.byte	0x02, 0x4a
	.zero		1
	.zero		1


	//----- nvinfo : EIATTR_SYSCALL_OFFSETS
	.align		4
        /*0040*/ 	.byte	0x04, 0x46
        /*0042*/ 	.short	(.L_133 - .L_132)


	//   ....[0]....
.L_132:
        /*0044*/ 	.word	0x00000250


	//   ....[1]....
        /*0048*/ 	.word	0x000002f0


	//   ....[2]....
        /*004c*/ 	.word	0x00000390


	//   ....[3]....
        /*0050*/ 	.word	0x00000430


	//   ....[4]....
        /*0054*/ 	.word	0x000004d0


	//   ....[5]....
        /*0058*/ 	.word	0x00000570


	//   ....[6]....
        /*005c*/ 	.word	0x00000610


	//   ....[7]....
        /*0060*/ 	.word	0x000006b0


	//   ....[8]....
        /*0064*/ 	.word	0x00000750


	//   ....[9]....
        /*0068*/ 	.word	0x000007f0


	//   ....[10]....
        /*006c*/ 	.word	0x00000890


	//   ....[11]....
        /*0070*/ 	.word	0x00000930


	//   ....[12]....
        /*0074*/ 	.word	0x000009d0


	//   ....[13]....
        /*0078*/ 	.word	0x00000a70


	//   ....[14]....
        /*007c*/ 	.word	0x00000b10


	//   ....[15]....
        /*0080*/ 	.word	0x00000bb0


	//   ....[16]....
        /*0084*/ 	.word	0x00000d40


	//   ....[17]....
        /*0088*/ 	.word	0x00000de0


	//   ....[18]....
        /*008c*/ 	.word	0x00000e80


	//   ....[19]....
        /*0090*/ 	.word	0x00000f20


	//   ....[20]....
        /*0094*/ 	.word	0x00000fc0


	//   ....[21]....
        /*0098*/ 	.word	0x00001060


	//   ....[22]....
        /*009c*/ 	.word	0x00001100


	//   ....[23]....
        /*00a0*/ 	.word	0x000011a0


	//   ....[24]....
        /*00a4*/ 	.word	0x000012e0


	//   ....[25]....
        /*00a8*/ 	.word	0x00001380


	//   ....[26]....
        /*00ac*/ 	.word	0x00001420


	//   ....[27]....
        /*00b0*/ 	.word	0x000014c0


	//   ....[28]....
        /*00b4*/ 	.word	0x00001620


	//   ....[29]....
        /*00b8*/ 	.word	0x000016f0


	//----- nvinfo : EIATTR_EXIT_INSTR_OFFSETS
	.align		4
.L_133:
        /*00bc*/ 	.byte	0x04, 0x1c
        /*00be*/ 	.short	(.L_135 - .L_134)


	//   ....[0]....
.L_134:
        /*00c0*/ 	.word	0x00001700


	//----- nvinfo : EIATTR_CRS_STACK_SIZE
	.align		4
.L_135:
        /*00c4*/ 	.byte	0x04, 0x1e
        /*00c6*/ 	.short	(.L_137 - .L_136)
.L_136:
        /*00c8*/ 	.word	0x00000000


	//----- nvinfo : EIATTR_CBANK_PARAM_SIZE
	.align		4
.L_137:
        /*00cc*/ 	.byte	0x03, 0x19
        /*00ce*/ 	.short	0x000c


	//----- nvinfo : EIATTR_PARAM_CBANK
	.align		4
        /*00d0*/ 	.byte	0x04, 0x0a
        /*00d2*/ 	.short	(.L_139 - .L_138)
	.align		4
.L_138:
        /*00d4*/ 	.word	index@(.nv.constant0._Z8PrintIntPii)
        /*00d8*/ 	.short	0x0380
        /*00da*/ 	.short	0x000c


	//----- nvinfo : EIATTR_SW_WAR
	.align		4
.L_139:
        /*00dc*/ 	.byte	0x04, 0x36
        /*00de*/ 	.short	(.L_141 - .L_140)
.L_140:
        /*00e0*/ 	.word	0x00000008
.L_141:


//--------------------- .nv.info._Z7PrintBwiii    --------------------------
	.section	.nv.info._Z7PrintBwiii,"",@"SHT_CUDA_INFO"
	.sectionflags	@""
	.align	4


	//----- nvinfo : EIATTR_CUDA_API_VERSION
	.align		4
        /*0000*/ 	.byte	0x04, 0x37
        /*0002*/ 	.short	(.L_143 - .L_142)
.L_142:
        /*0004*/ 	.word	0x00000082


	//----- nvinfo : EIATTR_KPARAM_INFO
	.align		4
.L_143:
        /*0008*/ 	.byte	0x04, 0x17
        /*000a*/ 	.short	(.L_145 - .L_144)
.L_144:
        /*000c*/ 	.word	0x00000000
        /*0010*/ 	.short	0x0002
        /*0012*/ 	.short	0x0008
        /*0014*/ 	.byte	0x00, 0xf0, 0x11, 0x00


	//----- nvinfo : EIATTR_KPARAM_INFO
	.align		4
.L_145:
        /*0018*/ 	.byte	0x04, 0x17
        /*001a*/ 	.short	(.L_147 - .L_146)
.L_146:
        /*001c*/ 	.word	0x00000000
        /*0020*/ 	.short	0x0001
        /*0022*/ 	.short	0x0004
        /*0024*/ 	.byte	0x00, 0xf0, 0x11, 0x00


	//----- nvinfo : EIATTR_KPARAM_INFO
	.align		4
.L_147:
        /*0028*/ 	.byte	0x04, 0x17
        /*002a*/ 	.short	(.L_149 - .L_148)
.L_148:
        /*002c*/ 	.word	0x00000000
        /*0030*/ 	.short	0x0000
        /*0032*/ 	.short	0x0000
        /*0034*/ 	.byte	0x00, 0xf0, 0x11, 0x00


	//----- nvinfo : EIATTR_SPARSE_MMA_MASK
	.align		4
.L_149:
        /*0038*/ 	.byte	0x03, 0x50
        /*003a*/ 	.short	0x0000


	//----- nvinfo : EIATTR_MAXREG_COUNT
	.align		4
        /*003c*/ 	.byte	0x03, 0x1b
        /*003e*/ 	.short	0x00ff


	//----- nvinfo : EIATTR_EXTERNS
	.align		4
        /*0040*/ 	.byte	0x04, 0x0f
        /*0042*/ 	.short	(.L_151 - .L_150)


	//   ....[0]....
	.align		4
.L_150:
        /*0044*/ 	.word	index@(vprintf)


	//----- nvinfo : EIATTR_MERCURY_ISA_VERSION
	.align		4
.L_151:
        /*0048*/ 	.byte	0x03, 0x5f
        /*004a*/ 	.short	0x0101


	//----- nvinfo : EIATTR_VRC_CTA_INIT_COUNT
	.align		4
        /*004c*/ 	.byte	0x02, 0x4a
	.zero		1
	.zero		1


	//----- nvinfo : EIATTR_SYSCALL_OFFSETS
	.align		4
        /*0050*/ 	.byte	0x04, 0x46
        /*0052*/ 	.short	(.L_153 - .L_152)


	//   ....[0]....
.L_152:
        /*0054*/ 	.word	0x00000100


	//----- nvinfo : EIATTR_EXIT_INSTR_OFFSETS
	.align		4
.L_153:
        /*0058*/ 	.byte	0x04, 0x1c
        /*005a*/ 	.short	(.L_155 - .L_154)


	//   ....[0]....
.L_154:
        /*005c*/ 	.word	0x00000110


	//----- nvinfo : EIATTR_CBANK_PARAM_SIZE
	.align		4
.L_155:
        /*0060*/ 	.byte	0x03, 0x19
        /*0062*/ 	.short	0x000c


	//----- nvinfo : EIATTR_PARAM_CBANK
	.align		4
        /*0064*/ 	.byte	0x04, 0x0a
        /*0066*/ 	.short	(.L_157 - .L_156)
	.align		4
.L_156:
        /*0068*/ 	.word	index@(.nv.constant0._Z7PrintBwiii)
        /*006c*/ 	.short	0x0380
        /*006e*/ 	.short	0x000c


	//----- nvinfo : EIATTR_SW_WAR
	.align		4
.L_157:
        /*0070*/ 	.byte	0x04, 0x36
        /*0072*/ 	.short	(.L_159 - .L_158)
.L_158:
        /*0074*/ 	.word	0x00000008
.L_159:


//--------------------- .nv.info._Z7PrintFwiii    --------------------------
	.section	.nv.info._Z7PrintFwiii,"",@"SHT_CUDA_INFO"
	.sectionflags	@""
	.align	4


	//----- nvinfo : EIATTR_CUDA_API_VERSION
	.align		4
        /*0000*/ 	.byte	0x04, 0x37
        /*0002*/ 	.short	(.L_161 - .L_160)
.L_160:
        /*0004*/ 	.word	0x00000082


	//----- nvinfo : EIATTR_KPARAM_INFO
	.align		4
.L_161:
        /*0008*/ 	.byte	0x04, 0x17
        /*000a*/ 	.short	(.L_163 - .L_162)
.L_162:
        /*000c*/ 	.word	0x00000000
        /*0010*/ 	.short	0x0002
        /*0012*/ 	.short	0x0008
        /*0014*/ 	.byte	0x00, 0xf0, 0x11, 0x00


	//----- nvinfo : EIATTR_KPARAM_INFO
	.align		4
.L_163:
        /*0018*/ 	.byte	0x04, 0x17
        /*001a*/ 	.short	(.L_165 - .L_164)
.L_164:
        /*001c*/ 	.word	0x00000000
        /*0020*/ 	.short	0x0001
        /*0022*/ 	.short	0x0004
        /*0024*/ 	.byte	0x00, 0xf0, 0x11, 0x00


	//----- nvinfo : EIATTR_KPARAM_INFO
	.align		4
.L_165:
        /*0028*/ 	.byte	0x04, 0x17
        /*002a*/ 	.short	(.L_167 - .L_166)
.L_166:
        /*002c*/ 	.word	0x00000000
        /*0030*/ 	.short	0x0000
        /*0032*/ 	.short	0x0000
        /*0034*/ 	.byte	0x00, 0xf0, 0x11, 0x00


	//----- nvinfo : EIATTR_SPARSE_MMA_MASK
	.align		4
.L_167:
        /*0038*/ 	.byte	0x03, 0x50
        /*003a*/ 	.short	0x0000


	//----- nvinfo : EIATTR_MAXREG_COUNT
	.align		4
        /*003c*/ 	.byte	0x03, 0x1b
        /*003e*/ 	.short	0x00ff


	//----- nvinfo : EIATTR_EXTERNS
	.align		4
        /*0040*/ 	.byte	0x04, 0x0f
        /*0042*/ 	.short	(.L_169 - .L_168)


	//   ....[0]....
	.align		4
.L_168:
        /*0044*/ 	.word	index@(vprintf)


	//----- nvinfo : EIATTR_MERCURY_ISA_VERSION
	.align		4
.L_169:
        /*0048*/ 	.byte	0x03, 0x5f
        /*004a*/ 	.short	0x0101


	//----- nvinfo : EIATTR_VRC_CTA_INIT_COUNT
	.align		4
        /*004c*/ 	.byte	0x02, 0x4a
	.zero		1
	.zero		1


	//----- nvinfo : EIATTR_SYSCALL_OFFSETS
	.align		4
        /*0050*/ 	.byte	0x04, 0x46
        /*0052*/ 	.short	(.L_171 - .L_170)


	//   ....[0]....
.L_170:
        /*0054*/ 	.word	0x00000100


	//----- nvinfo : EIATTR_EXIT_INSTR_OFFSETS
	.align		4
.L_171:
        /*0058*/ 	.byte	0x04, 0x1c
        /*005a*/ 	.short	(.L_173 - .L_172)


	//   ....[0]....
.L_172:
        /*005c*/ 	.word	0x00000110


	//----- nvinfo : EIATTR_CBANK_PARAM_SIZE
	.align		4
.L_173:
        /*0060*/ 	.byte	0x03, 0x19
        /*0062*/ 	.short	0x000c


	//----- nvinfo : EIATTR_PARAM_CBANK
	.align		4
        /*0064*/ 	.byte	0x04, 0x0a
        /*0066*/ 	.short	(.L_175 - .L_174)
	.align		4
.L_174:
        /*0068*/ 	.word	index@(.nv.constant0._Z7PrintFwiii)
        /*006c*/ 	.short	0x0380
        /*006e*/ 	.short	0x000c


	//----- nvinfo : EIATTR_SW_WAR
	.align		4
.L_175:
        /*0070*/ 	.byte	0x04, 0x36
        /*0072*/ 	.short	(.L_177 - .L_176)
.L_176:
        /*0074*/ 	.word	0x00000008
.L_177:


//--------------------- .nv.info._Z7SetFlagPii    --------------------------
	.section	.nv.info._Z7SetFlagPii,"",@"SHT_CUDA_INFO"
	.sectionflags	@""
	.align	4


	//----- nvinfo : EIATTR_CUDA_API_VERSION
	.align		4
        /*0000*/ 	.byte	0x04, 0x37
        /*0002*/ 	.short	(.L_179 - .L_178)
.L_178:
        /*0004*/ 	.word	0x00000082


	//----- nvinfo : EIATTR_KPARAM_INFO
	.align		4
.L_179:
        /*0008*/ 	.byte	0x04, 0x17
        /*000a*/ 	.short	(.L_181 - .L_180)
.L_180:
        /*000c*/ 	.word	0x00000000
        /*0010*/ 	.short	0x0001
        /*0012*/ 	.short	0x0008
        /*0014*/ 	.byte	0x00, 0xf0, 0x11, 0x00


	//----- nvinfo : EIATTR_KPARAM_INFO
	.align		4
.L_181:
        /*0018*/ 	.byte	0x04, 0x17
        /*001a*/ 	.short	(.L_183 - .L_182)
.L_182:
        /*001c*/ 	.word	0x00000000
        /*0020*/ 	.short	0x0000
        /*0022*/ 	.short	0x0000
        /*0024*/ 	.byte	0x00, 0xf5, 0x21, 0x00


	//----- nvinfo : EIATTR_SPARSE_MMA_MASK
	.align		4
.L_183:
        /*0028*/ 	.byte	0x03, 0x50
        /*002a*/ 	.short	0x0000


	//----- nvinfo : EIATTR_MAXREG_COUNT
	.align		4
        /*002c*/ 	.byte	0x03, 0x1b
        /*002e*/ 	.short	0x00ff


	//----- nvinfo : EIATTR_MERCURY_ISA_VERSION
	.align		4
        /*0030*/ 	.byte	0x03, 0x5f
        /*0032*/ 	.short	0x0101


	//----- nvinfo : EIATTR_VRC_CTA_INIT_COUNT
	.align		4
        /*0034*/ 	.byte	0x02, 0x4a
	.zero		1
	.zero		1


	//----- nvinfo : EIATTR_EXIT_INSTR_OFFSETS
	.align		4
        /*0038*/ 	.byte	0x04, 0x1c
        /*003a*/ 	.short	(.L_185 - .L_184)


	//   ....[0]....
.L_184:
        /*003c*/ 	.word	0x00000080


	//----- nvinfo : EIATTR_CBANK_PARAM_SIZE
	.align		4
.L_185:
        /*0040*/ 	.byte	0x03, 0x19
        /*0042*/ 	.short	0x000c


	//----- nvinfo : EIATTR_PARAM_CBANK
	.align		4
        /*0044*/ 	.byte	0x04, 0x0a
        /*0046*/ 	.short	(.L_187 - .L_186)
	.align		4
.L_186:
        /*0048*/ 	.word	index@(.nv.constant0._Z7SetFlagPii)
        /*004c*/ 	.short	0x0380
        /*004e*/ 	.short	0x000c


	//----- nvinfo : EIATTR_SW_WAR
	.align		4
.L_187:
        /*0050*/ 	.byte	0x04, 0x36
        /*0052*/ 	.short	(.L_189 - .L_188)
.L_188:
        /*0054*/ 	.word	0x00000008
.L_189:


//--------------------- .nv.info._Z12WaituntilOnePiiiiii --------------------------
	.section	.nv.info._Z12WaituntilOnePiiiiii,"",@"SHT_CUDA_INFO"
	.sectionflags	@""
	.align	4


	//----- nvinfo : EIATTR_CUDA_API_VERSION
	.align		4
        /*0000*/ 	.byte	0x04, 0x37
        /*0002*/ 	.short	(.L_191 - .L_190)
.L_190:
        /*0004*/ 	.word	0x00000082


	//----- nvinfo : EIATTR_KPARAM_INFO
	.align		4
.L_191:
        /*0008*/ 	.byte	0x04, 0x17
        /*000a*/ 	.short	(.L_193 - .L_192)
.L_192:
        /*000c*/ 	.word	0x00000000
        /*0010*/ 	.short	0x0005
        /*0012*/ 	.short	0x0018
        /*0014*/ 	.byte	0x00, 0xf0, 0x11, 0x00


	//----- nvinfo : EIATTR_KPARAM_INFO
	.align		4
.L_193:
        /*0018*/ 	.byte	0x04, 0x17
        /*001a*/ 	.short	(.L_195 - .L_194)
.L_194:
        /*001c*/ 	.word	0x00000000
        /*0020*/ 	.short	0x0004
        /*0022*/ 	.short	0x0014
        /*0024*/ 	.byte	0x00, 0xf0, 0x11, 0x00


	//----- nvinfo : EIATTR_KPARAM_INFO
	.align		4
.L_195:
        /*0028*/ 	.byte	0x04, 0x17
        /*002a*/ 	.short	(.L_197 - .L_196)
.L_196:
        /*002c*/ 	.word	0x00000000
        /*0030*/ 	.short	0x0003
        /*0032*/ 	.short	0x0010
        /*0034*/ 	.byte	0x00, 0xf0, 0x11, 0x00


	//----- nvinfo : EIATTR_KPARAM_INFO
	.align		4
.L_197:
        /*0038*/ 	.byte	0x04, 0x17
        /*003a*/ 	.short	(.L_199 - .L_198)
.L_198:
        /*003c*/ 	.word	0x00000000
        /*0040*/ 	.short	0x0002
        /*0042*/ 	.short	0x000c
        /*0044*/ 	.byte	0x00, 0xf0, 0x11, 0x00


	//----- nvinfo : EIATTR_KPARAM_INFO
	.align		4
.L_199:
        /*0048*/ 	.byte	0x04, 0x17
        /*004a*/ 	.short	(.L_201 - .L_200)
.L_200:
        /*004c*/ 	.word	0x00000000
        /*0050*/ 	.short	0x0001
        /*0052*/ 	.short	0x0008
        /*0054*/ 	.byte	0x00, 0xf0, 0x11, 0x00


	//----- nvinfo : EIATTR_KPARAM_INFO
	.align		4
.L_201:
        /*0058*/ 	.byte	0x04, 0x17
        /*005a*/ 	.short	(.L_203 - .L_202)
.L_202:
        /*005c*/ 	.word	0x00000000
        /*0060*/ 	.short	0x0000
        /*0062*/ 	.short	0x0000
        /*0064*/ 	.byte	0x00, 0xf5, 0x21, 0x00


	//----- nvinfo : EIATTR_SPARSE_MMA_MASK
	.align		4
.L_203:
        /*0068*/ 	.byte	0x03, 0x50
        /*006a*/ 	.short	0x0000


	//----- nvinfo : EIATTR_MAXREG_COUNT
	.align		4
        /*006c*/ 	.byte	0x03, 0x1b
        /*006e*/ 	.short	0x00ff


	//----- nvinfo : EIATTR_MERCURY_ISA_VERSION
	.align		4
        /*0070*/ 	.byte	0x03, 0x5f
        /*0072*/ 	.short	0x0101


	//----- nvinfo : EIATTR_VRC_CTA_INIT_COUNT
	.align		4
        /*0074*/ 	.byte	0x02, 0x4a
	.zero		1
	.zero		1


	//----- nvinfo : EIATTR_EXIT_INSTR_OFFSETS
	.align		4
        /*0078*/ 	.byte	0x04, 0x1c
        /*007a*/ 	.short	(.L_205 - .L_204)


	//   ....[0]....
.L_204:
        /*007c*/ 	.word	0x00000010


	//----- nvinfo : EIATTR_CBANK_PARAM_SIZE
	.align		4
.L_205:
        /*0080*/ 	.byte	0x03, 0x19
        /*0082*/ 	.short	0x001c


	//----- nvinfo : EIATTR_PARAM_CBANK
	.align		4
        /*0084*/ 	.byte	0x04, 0x0a
        /*0086*/ 	.short	(.L_207 - .L_206)
	.align		4
.L_206:
        /*0088*/ 	.word	index@(.nv.constant0._Z12WaituntilOnePiiiiii)
        /*008c*/ 	.short	0x0380
        /*008e*/ 	.short	0x001c


	//----- nvinfo : EIATTR_SW_WAR
	.align		4
.L_207:
        /*0090*/ 	.byte	0x04, 0x36
        /*0092*/ 	.short	(.L_209 - .L_208)
.L_208:
        /*0094*/ 	.word	0x00000008
.L_209:


//--------------------- .nv.info._Z13WaituntilZeroPiiiiii --------------------------
	.section	.nv.info._Z13WaituntilZeroPiiiiii,"",@"SHT_CUDA_INFO"
	.sectionflags	@""
	.align	4


	//----- nvinfo : EIATTR_CUDA_API_VERSION
	.align		4
        /*0000*/ 	.byte	0x04, 0x37
        /*0002*/ 	.short	(.L_211 - .L_210)
.L_210:
        /*0004*/ 	.word	0x00000082


	//----- nvinfo : EIATTR_KPARAM_INFO
	.align		4
.L_211:
        /*0008*/ 	.byte	0x04, 0x17
        /*000a*/ 	.short	(.L_213 - .L_212)
.L_212:
        /*000c*/ 	.word	0x00000000
        /*0010*/ 	.short	0x0005
        /*0012*/ 	.short	0x0018
        /*0014*/ 	.byte	0x00, 0xf0, 0x11, 0x00


	//----- nvinfo : EIATTR_KPARAM_INFO
	.align		4
.L_213:
        /*0018*/ 	.byte	0x04, 0x17
        /*001a*/ 	.short	(.L_215 - .L_214)
.L_214:
        /*001c*/ 	.word	0x00000000
        /*0020*/ 	.short	0x0004
        /*0022*/ 	.short	0x0014
        /*0024*/ 	.byte	0x00, 0xf0, 0x11, 0x00


	//----- nvinfo : EIATTR_KPARAM_INFO
	.align		4
.L_215:
        /*0028*/ 	.byte	0x04, 0x17
        /*002a*/ 	.short	(.L_217 - .L_216)
.L_216:
        /*002c*/ 	.word	0x00000000
        /*0030*/ 	.short	0x0003
        /*0032*/ 	.short	0x0010
        /*0034*/ 	.byte	0x00, 0xf0, 0x11, 0x00


	//----- nvinfo : EIATTR_KPARAM_INFO
	.align		4
.L_217:
        /*0038*/ 	.byte	0x04, 0x17
        /*003a*/ 	.short	(.L_219 - .L_218)
.L_218:
        /*003c*/ 	.word	0x00000000
        /*0040*/ 	.short	0x0002
        /*0042*/ 	.short	0x000c
        /*0044*/ 	.byte	0x00, 0xf0, 0x11, 0x00


	//----- nvinfo : EIATTR_KPARAM_INFO
	.align		4
.L_219:
        /*0048*/ 	.byte	0x04, 0x17
        /*004a*/ 	.short	(.L_221 - .L_220)
.L_220:
        /*004c*/ 	.word	0x00000000
        /*0050*/ 	.short	0x0001
        /*0052*/ 	.short	0x0008
        /*0054*/ 	.byte	0x00, 0xf0, 0x11, 0x00


	//----- nvinfo : EIATTR_KPARAM_INFO
	.align		4
.L_221:
        /*0058*/ 	.byte	0x04, 0x17
        /*005a*/ 	.short	(.L_223 - .L_222)
.L_222:
        /*005c*/ 	.word	0x00000000
        /*0060*/ 	.short	0x0000
        /*0062*/ 	.short	0x0000
        /*0064*/ 	.byte	0x00, 0xf5, 0x21, 0x00


	//----- nvinfo : EIATTR_SPARSE_MMA_MASK
	.align		4
.L_223:
        /*0068*/ 	.byte	0x03, 0x50
        /*006a*/ 	.short	0x0000


	//----- nvinfo : EIATTR_MAXREG_COUNT
	.align		4
        /*006c*/ 	.byte	0x03, 0x1b
        /*006e*/ 	.short	0x00ff


	//----- nvinfo : EIATTR_MERCURY_ISA_VERSION
	.align		4
        /*0070*/ 	.byte	0x03, 0x5f
        /*0072*/ 	.short	0x0101


	//----- nvinfo : EIATTR_VRC_CTA_INIT_COUNT
	.align		4
        /*0074*/ 	.byte	0x02, 0x4a
	.zero		1
	.zero		1


	//----- nvinfo : EIATTR_EXIT_INSTR_OFFSETS
	.align		4
        /*0078*/ 	.byte	0x04, 0x1c
        /*007a*/ 	.short	(.L_225 - .L_224)


	//   ....[0]....
.L_224:
        /*007c*/ 	.word	0x00000010


	//----- nvinfo : EIATTR_CBANK_PARAM_SIZE
	.align		4
.L_225:
        /*0080*/ 	.byte	0x03, 0x19
        /*0082*/ 	.short	0x001c


	//----- nvinfo : EIATTR_PARAM_CBANK
	.align		4
        /*0084*/ 	.byte	0x04, 0x0a
        /*0086*/ 	.short	(.L_227 - .L_226)
	.align		4
.L_226:
        /*0088*/ 	.word	index@(.nv.constant0._Z13WaituntilZeroPiiiiii)
        /*008c*/ 	.short	0x0380
        /*008e*/ 	.short	0x001c


	//----- nvinfo : EIATTR_SW_WAR
	.align		4
.L_227:
        /*0090*/ 	.byte	0x04, 0x36
        /*0092*/ 	.short	(.L_229 - .L_228)
.L_228:
        /*0094*/ 	.word	0x00000008
.L_229:


//--------------------- .nv.info._Z7SoftmaxPdS_i  --------------------------
	.section	.nv.info._Z7SoftmaxPdS_i,"",@"SHT_CUDA_INFO"
	.sectionflags	@""
	.align	4


	//----- nvinfo : EIATTR_CUDA_API_VERSION
	.align		4
        /*0000*/ 	.byte	0x04, 0x37
        /*0002*/ 	.short	(.L_231 - .L_230)
.L_230:
        /*0004*/ 	.word	0x00000082


	//----- nvinfo : EIATTR_KPARAM_INFO
	.align		4
.L_231:
        /*0008*/ 	.byte	0x04, 0x17
        /*000a*/ 	.short	(.L_233 - .L_232)
.L_232:
        /*000c*/ 	.word	0x00000000
        /*0010*/ 	.short	0x0002
        /*0012*/ 	.short	0x0010
        /*0014*/ 	.byte	0x00, 0xf0, 0x11, 0x00


	//----- nvinfo : EIATTR_KPARAM_INFO
	.align		4
.L_233:
        /*0018*/ 	.byte	0x04, 0x17
        /*001a*/ 	.short	(.L_235 - .L_234)
.L_234:
        /*001c*/ 	.word	0x00000000
        /*0020*/ 	.short	0x0001
        /*0022*/ 	.short	0x0008
        /*0024*/ 	.byte	0x00, 0xf5, 0x21, 0x00


	//----- nvinfo : EIATTR_KPARAM_INFO
	.align		4
.L_235:
        /*0028*/ 	.byte	0x04, 0x17
        /*002a*/ 	.short	(.L_237 - .L_236)
.L_236:
        /*002c*/ 	.word	0x00000000
        /*0030*/ 	.short	0x0000
        /*0032*/ 	.short	0x0000
        /*0034*/ 	.byte	0x00, 0xf5, 0x21, 0x00


	//----- nvinfo : EIATTR_SPARSE_MMA_MASK
	.align		4
.L_237:
        /*0038*/ 	.byte	0x03, 0x50
        /*003a*/ 	.short	0x0000


	//----- nvinfo : EIATTR_MAXREG_COUNT
	.align		4
        /*003c*/ 	.byte	0x03, 0x1b
        /*003e*/ 	.short	0x00ff


	//----- nvinfo : EIATTR_MERCURY_ISA_VERSION
	.align		4
        /*0040*/ 	.byte	0x03, 0x5f
        /*0042*/ 	.short	0x0101


	//----- nvinfo : EIATTR_VRC_CTA_INIT_COUNT
	.align		4
        /*0044*/ 	.byte	0x02, 0x4a
	.zero		1
	.zero		1


	//----- nvinfo : EIATTR_EXIT_INSTR_OFFSETS
	.align		4
        /*0048*/ 	.byte	0x04, 0x1c
        /*004a*/ 	.short	(.L_239 - .L_238)


	//   ....[0]....
.L_238:
        /*004c*/ 	.word	0x00000070


	//   ....[1]....
        /*0050*/ 	.word	0x00000230


	//----- nvinfo : EIATTR_CRS_STACK_SIZE
	.align		4
.L_239:
        /*0054*/ 	.byte	0x04, 0x1e
        /*0056*/ 	.short	(.L_241 - .L_240)
.L_240:
        /*0058*/ 	.word	0x00000000


	//----- nvinfo : EIATTR_CBANK_PARAM_SIZE
	.align		4
.L_241:
        /*005c*/ 	.byte	0x03, 0x19
        /*005e*/ 	.short	0x0014


	//----- nvinfo : EIATTR_PARAM_CBANK
	.align		4
        /*0060*/ 	.byte	0x04, 0x0a
        /*0062*/ 	.short	(.L_243 - .L_242)
	.align		4
.L_242:
        /*0064*/ 	.word	index@(.nv.constant0._Z7SoftmaxPdS_i)
        /*0068*/ 	.short	0x0380
        /*006a*/ 	.short	0x0014


	//----- nvinfo : EIATTR_SW_WAR
	.align		4
.L_243:
        /*006c*/ 	.byte	0x04, 0x36
        /*006e*/ 	.short	(.L_245 - .L_244)
.L_244:
        /*0070*/ 	.word	0x00000008
.L_245:


//--------------------- .nv.info._Z11ExponentialPdi --------------------------
	.section	.nv.info._Z11ExponentialPdi,"",@"SHT_CUDA_INFO"
	.sectionflags	@""
	.align	4


	//----- nvinfo : EIATTR_CUDA_API_VERSION
	.align		4
        /*0000*/ 	.byte	0x04, 0x37
        /*0002*/ 	.short	(.L_247 - .L_246)
.L_246:
        /*0004*/ 	.word	0x00000082


	//----- nvinfo : EIATTR_KPARAM_INFO
	.align		4
.L_247:
        /*0008*/ 	.byte	0x04, 0x17
        /*000a*/ 	.short	(.L_249 - .L_248)
.L_248:
        /*000c*/ 	.word	0x00000000
        /*0010*/ 	.short	0x0001
        /*0012*/ 	.short	0x0008
        /*0014*/ 	.byte	0x00, 0xf0, 0x11, 0x00


	//----- nvinfo : EIATTR_KPARAM_INFO
	.align		4
.L_249:
        /*0018*/ 	.byte	0x04, 0x17
        /*001a*/ 	.short	(.L_251 - .L_250)
.L_250:
        /*001c*/ 	.word	0x00000000
        /*0020*/ 	.short	0x0000
        /*0022*/ 	.short	0x0000
        /*0024*/ 	.byte	0x00, 0xf5, 0x21, 0x00


	//----- nvinfo : EIATTR_SPARSE_MMA_MASK
	.align		4
.L_251:
        /*0028*/ 	.byte	0x03, 0x50
        /*002a*/ 	.short	0x0000


	//----- nvinfo : EIATTR_MAXREG_COUNT
	.align		4
        /*002c*/ 	.byte	0x03, 0x1b
        /*002e*/ 	.short	0x00ff


	//----- nvinfo : EIATTR_MERCURY_ISA_VERSION
	.align		4
        /*0030*/ 	.byte	0x03, 0x5f
        /*0032*/ 	.short	0x0101


	//----- nvinfo : EIATTR_VRC_CTA_INIT_COUNT
	.align		4
        /*0034*/ 	.byte	0x02, 0x4a
	.zero		1
	.zero		1


	//----- nvinfo : EIATTR_EXIT_INSTR_OFFSETS
	.align		4
        /*0038*/ 	.byte	0x04, 0x1c
        /*003a*/ 	.short	(.L_253 - .L_252)


	//   ....[0]....
.L_252:
        /*003c*/ 	.word	0x000004b0


	//   ....[1]....
        /*0040*/ 	.word	0x000004e0


	//----- nvinfo : EIATTR_CRS_STACK_SIZE
	.align		4
.L_253:
        /*0044*/ 	.byte	0x04, 0x1e
        /*0046*/ 	.short	(.L_255 - .L_254)
.L_254:
        /*0048*/ 	.word	0x00000000


	//----- nvinfo : EIATTR_CBANK_PARAM_SIZE
	.align		4
.L_255:
        /*004c*/ 	.byte	0x03, 0x19
        /*004e*/ 	.short	0x000c


	//----- nvinfo : EIATTR_PARAM_CBANK
	.align		4
        /*0050*/ 	.byte	0x04, 0x0a
        /*0052*/ 	.short	(.L_257 - .L_256)
	.align		4
.L_256:
        /*0054*/ 	.word	index@(.nv.constant0._Z11ExponentialPdi)
        /*0058*/ 	.short	0x0380
        /*005a*/ 	.short	0x000c


	//----- nvinfo : EIATTR_SW_WAR
	.align		4
.L_257:
        /*005c*/ 	.byte	0x04, 0x36
        /*005e*/ 	.short	(.L_259 - .L_258)
.L_258:
        /*0060*/ 	.word	0x00000008
.L_259:


//--------------------- .nv.info._Z7SigmoidPdi    --------------------------
	.section	.nv.info._Z7SigmoidPdi,"",@"SHT_CUDA_INFO"
	.sectionflags	@""
	.align	4


	//----- nvinfo : EIATTR_CUDA_API_VERSION
	.align		4
        /*0000*/ 	.byte	0x04, 0x37
        /*0002*/ 	.short	(.L_261 - .L_260)
.L_260:
        /*0004*/ 	.word	0x00000082


	//----- nvinfo : EIATTR_KPARAM_INFO
	.align		4
.L_261:
        /*0008*/ 	.byte	0x04, 0x17
        /*000a*/ 	.short	(.L_263 - .L_262)
.L_262:
        /*000c*/ 	.word	0x00000000
        /*0010*/ 	.short	0x0001
        /*0012*/ 	.short	0x0008
        /*0014*/ 	.byte	0x00, 0xf0, 0x11, 0x00


	//----- nvinfo : EIATTR_KPARAM_INFO
	.align		4
.L_263:
        /*0018*/ 	.byte	0x04, 0x17
        /*001a*/ 	.short	(.L_265 - .L_264)
.L_264:
        /*001c*/ 	.word	0x00000000
        /*0020*/ 	.short	0x0000
        /*0022*/ 	.short	0x0000
        /*0024*/ 	.byte	0x00, 0xf5, 0x21, 0x00


	//----- nvinfo : EIATTR_SPARSE_MMA_MASK
	.align		4
.L_265:
        /*0028*/ 	.byte	0x03, 0x50
        /*002a*/ 	.short	0x0000


	//----- nvinfo : EIATTR_MAXREG_COUNT
	.align		4
        /*002c*/ 	.byte	0x03, 0x1b
        /*002e*/ 	.short	0x00ff


	//----- nvinfo : EIATTR_MERCURY_ISA_VERSION
	.align		4
        /*0030*/ 	.byte	0x03, 0x5f
        /*0032*/ 	.short	0x0101


	//----- nvinfo : EIATTR_VRC_CTA_INIT_COUNT
	.align		4
        /*0034*/ 	.byte	0x02, 0x4a
	.zero		1
	.zero		1


	//----- nvinfo : EIATTR_EXIT_INSTR_OFFSETS
	.align		4
        /*0038*/ 	.byte	0x04, 0x1c
        /*003a*/ 	.short	(.L_267 - .L_266)


	//   ....[0]....
.L_266:
        /*003c*/ 	.word	0x000005c0


	//   ....[1]....
        /*0040*/ 	.word	0x00000610


	//----- nvinfo : EIATTR_CRS_STACK_SIZE
	.align		4
.L_267:
        /*0044*/ 	.byte	0x04, 0x1e
        /*0046*/ 	.short	(.L_269 - .L_268)
.L_268:
        /*0048*/ 	.word	0x00000000


	//----- nvinfo : EIATTR_CBANK_PARAM_SIZE
	.align		4
.L_269:
        /*004c*/ 	.byte	0x03, 0x19
        /*004e*/ 	.short	0x000c


	//----- nvinfo : EIATTR_PARAM_CBANK
	.align		4
        /*0050*/ 	.byte	0x04, 0x0a
        /*0052*/ 	.short	(.L_271 - .L_270)
	.align		4
.L_270:
        /*0054*/ 	.word	index@(.nv.constant0._Z7SigmoidPdi)
        /*0058*/ 	.short	0x0380
        /*005a*/ 	.short	0x000c


	//----- nvinfo : EIATTR_SW_WAR
	.align		4
.L_271:
        /*005c*/ 	.byte	0x04, 0x36
        /*005e*/ 	.short	(.L_273 - .L_272)
.L_272:
        /*0060*/ 	.word	0x00000008
.L_273:


//--------------------- .nv.info._Z12UpdateWeightPdS_S_iid --------------------------
	.section	.nv.info._Z12UpdateWeightPdS_S_iid,"",@"SHT_CUDA_INFO"
	.sectionflags	@""
	.align	4


	//----- nvinfo : EIATTR_CUDA_API_VERSION
	.align		4
        /*0000*/ 	.byte	0x04, 0x37
        /*0002*/ 	.short	(.L_275 - .L_274)
.L_274:
        /*0004*/ 	.word	0x00000082


	//----- nvinfo : EIATTR_KPARAM_INFO
	.align		4
.L_275:
        /*0008*/ 	.byte	0x04, 0x17
        /*000a*/ 	.short	(.L_277 - .L_276)
.L_276:
        /*000c*/ 	.word	0x00000000
        /*0010*/ 	.short	0x0005
        /*0012*/ 	.short	0x0020
        /*0014*/ 	.byte	0x00, 0xf0, 0x21, 0x00


	//----- nvinfo : EIATTR_KPARAM_INFO
	.align		4
.L_277:
        /*0018*/ 	.byte	0x04, 0x17
        /*001a*/ 	.short	(.L_279 - .L_278)
.L_278:
        /*001c*/ 	.word	0x00000000
        /*0020*/ 	.short	0x0004
        /*0022*/ 	.short	0x001c
        /*0024*/ 	.byte	0x00, 0xf0, 0x11, 0x00


	//----- nvinfo : EIATTR_KPARAM_INFO
	.align		4
.L_279:
        /*0028*/ 	.byte	0x04, 0x17
        /*002a*/ 	.short	(.L_281 - .L_280)
.L_280:
        /*002c*/ 	.word	0x00000000
        /*0030*/ 	.short	0x0003
        /*0032*/ 	.short	0x0018
        /*0034*/ 	.byte	0x00, 0xf0, 0x11, 0x00


	//----- nvinfo : EIATTR_KPARAM_INFO
	.align		4
.L_281:
        /*0038*/ 	.byte	0x04, 0x17
        /*003a*/ 	.short	(.L_283 - .L_282)
.L_282:
        /*003c*/ 	.word	0x00000000
        /*0040*/ 	.short	0x0002
        /*0042*/ 	.short	0x0010
        /*0044*/ 	.byte	0x00, 0xf5, 0x21, 0x00


	//----- nvinfo : EIATTR_KPARAM_INFO
	.align		4
.L_283:
        /*0048*/ 	.byte	0x04, 0x17
        /*004a*/ 	.short	(.L_285 - .L_284)
.L_284:
        /*004c*/ 	.word	0x00000000
        /*0050*/ 	.short	0x0001
        /*0052*/ 	.short	0x0008
        /*0054*/ 	.byte	0x00, 0xf5, 0x21, 0x00


	//----- nvinfo : EIATTR_KPARAM_INFO
	.align		4
.L_285:
        /*0058*/ 	.byte	0x04, 0x17
        /*005a*/ 	.short	(.L_287 - .L_286)
.L_286:
        /*005c*/ 	.word	0x00000000
        /*0060*/ 	.short	0x0000
        /*0062*/ 	.short	0x0000
        /*0064*/ 	.byte	0x00, 0xf5, 0x21, 0x00


	//----- nvinfo : EIATTR_SPARSE_MMA_MASK
	.align		4
.L_287:
        /*0068*/ 	.byte	0x03, 0x50
        /*006a*/ 	.short	0x0000


	//----- nvinfo : EIATTR_MAXREG_COUNT
	.align		4
        /*006c*/ 	.byte	0x03, 0x1b
        /*006e*/ 	.short	0x00ff


	//----- nvinfo : EIATTR_MERCURY_ISA_VERSION
	.align		4
        /*0070*/ 	.byte	0x03, 0x5f
        /*0072*/ 	.short	0x0101


	//----- nvinfo : EIATTR_VRC_CTA_INIT_COUNT
	.align		4
        /*0074*/ 	.byte	0x02, 0x4a
	.zero		1
	.zero		1


	//----- nvinfo : EIATTR_EXIT_INSTR_OFFSETS
	.align		4
        /*0078*/ 	.byte	0x04, 0x1c
        /*007a*/ 	.short	(.L_289 - .L_288)


	//   ....[0]....
.L_288:
        /*007c*/ 	.word	0x00000070


	//   ....[1]....
        /*0080*/ 	.word	0x00000300


	//----- nvinfo : EIATTR_CBANK_PARAM_SIZE
	.align		4
.L_289:
        /*0084*/ 	.byte	0x03, 0x19
        /*0086*/ 	.short	0x0028


	//----- nvinfo : EIATTR_PARAM_CBANK
	.align		4
        /*0088*/ 	.byte	0x04, 0x0a
        /*008a*/ 	.short	(.L_291 - .L_290)
	.align		4
.L_290:
        /*008c*/ 	.word	index@(.nv.constant0._Z12UpdateWeightPdS_S_iid)
        /*0090*/ 	.short	0x0380
        /*0092*/ 	.short	0x0028


	//----- nvinfo : EIATTR_SW_WAR
	.align		4
.L_291:
        /*0094*/ 	.byte	0x04, 0x36
        /*0096*/ 	.short	(.L_293 - .L_292)
.L_292:
        /*0098*/ 	.word	0x00000008
.L_293:


//--------------------- .nv.info._Z19GetHiddenLayerDeltaPdS_S_S_i --------------------------
	.section	.nv.info._Z19GetHiddenLayerDeltaPdS_S_S_i,"",@"SHT_CUDA_INFO"
	.sectionflags	@""
	.align	4


	//----- nvinfo : EIATTR_CUDA_API_VERSION
	.align		4
        /*0000*/ 	.byte	0x04, 0x37
        /*0002*/ 	.short	(.L_295 - .L_294)
.L_294:
        /*0004*/ 	.word	0x00000082


	//----- nvinfo : EIATTR_KPARAM_INFO
	.align		4
.L_295:
        /*0008*/ 	.byte	0x04, 0x17
        /*000a*/ 	.short	(.L_297 - .L_296)
.L_296:
        /*000c*/ 	.word	0x00000000
        /*0010*/ 	.short	0x0004
        /*0012*/ 	.short	0x0020
        /*0014*/ 	.byte	0x00, 0xf0, 0x11, 0x00


	//----- nvinfo : EIATTR_KPARAM_INFO
	.align		4
.L_297:
        /*0018*/ 	.byte	0x04, 0x17
        /*001a*/ 	.short	(.L_299 - .L_298)
.L_298:
        /*001c*/ 	.word	0x00000000
        /*0020*/ 	.short	0x0003
        /*0022*/ 	.short	0x0018
        /*0024*/ 	.byte	0x00, 0xf5, 0x21, 0x00


	//----- nvinfo : EIATTR_KPARAM_INFO
	.align		4
.L_299:
        /*0028*/ 	.byte	0x04, 0x17
        /*002a*/ 	.short	(.L_301 - .L_300)
.L_300:
        /*002c*/ 	.word	0x00000000
        /*0030*/ 	.short	0x0002
        /*0032*/ 	.short	0x0010
        /*0034*/ 	.byte	0x00, 0xf5, 0x21, 0x00


	//----- nvinfo : EIATTR_KPARAM_INFO
	.align		4
.L_301:
        /*0038*/ 	.byte	0x04, 0x17
        /*003a*/ 	.short	(.L_303 - .L_302)
.L_302:
        /*003c*/ 	.word	0x00000000
        /*0040*/ 	.short	0x0001
        /*0042*/ 	.short	0x0008
        /*0044*/ 	.byte	0x00, 0xf5, 0x21, 0x00


	//----- nvinfo : EIATTR_KPARAM_INFO
	.align		4
.L_303:
        /*0048*/ 	.byte	0x04, 0x17
        /*004a*/ 	.short	(.L_305 - .L_304)
.L_304:
        /*004c*/ 	.word	0x00000000
        /*0050*/ 	.short	0x0000
        /*0052*/ 	.short	0x0000
        /*0054*/ 	.byte	0x00, 0xf5, 0x21, 0x00


	//----- nvinfo : EIATTR_SPARSE_MMA_MASK
	.align		4
.L_305:
        /*0058*/ 	.byte	0x03, 0x50
        /*005a*/ 	.short	0x0000


	//----- nvinfo : EIATTR_MAXREG_COUNT
	.align		4
        /*005c*/ 	.byte	0x03, 0x1b
        /*005e*/ 	.short	0x00ff


	//----- nvinfo : EIATTR_MERCURY_ISA_VERSION
	.align		4
        /*0060*/ 	.byte	0x03, 0x5f
        /*0062*/ 	.short	0x0101


	//----- nvinfo : EIATTR_VRC_CTA_INIT_COUNT
	.align		4
        /*0064*/ 	.byte	0x02, 0x4a
	.zero		1
	.zero		1


	//----- nvinfo : EIATTR_EXIT_INSTR_OFFSETS
	.align		4
        /*0068*/ 	.byte	0x04, 0x1c
        /*006a*/ 	.short	(.L_307 - .L_306)


	//   ....[0]....
.L_306:
        /*006c*/ 	.word	0x00000070


	//   ....[1]....
        /*0070*/ 	.word	0x00000190


	//----- nvinfo : EIATTR_CBANK_PARAM_SIZE
	.align		4
.L_307:
        /*0074*/ 	.byte	0x03, 0x19
        /*0076*/ 	.short	0x0024


	//----- nvinfo : EIATTR_PARAM_CBANK
	.align		4
        /*0078*/ 	.byte	0x04, 0x0a
        /*007a*/ 	.short	(.L_309 - .L_308)
	.align		4
.L_308:
        /*007c*/ 	.word	index@(.nv.constant0._Z19GetHiddenLayerDeltaPdS_S_S_i)
        /*0080*/ 	.short	0x0380
        /*0082*/ 	.short	0x0024


	//----- nvinfo : EIATTR_SW_WAR
	.align		4
.L_309:
        /*0084*/ 	.byte	0x04, 0x36
        /*0086*/ 	.short	(.L_311 - .L_310)
.L_310:
        /*0088*/ 	.word	0x00000008
.L_311:


//--------------------- .nv.info._Z19GetOutputLayerDeltaPdS_S_ii --------------------------
	.section	.nv.info._Z19GetOutputLayerDeltaPdS_S_ii,"",@"SHT_CUDA_INFO"
	.sectionflags	@""
	.align	4


	//----- nvinfo : EIATTR_CUDA_API_VERSION
	.align		4
        /*0000*/ 	.byte	0x04, 0x37
        /*0002*/ 	.short	(.L_313 - .L_312)
.L_312:
        /*0004*/ 	.word	0x00000082


	//----- nvinfo : EIATTR_KPARAM_INFO
	.align		4
.L_313:
        /*0008*/ 	.byte	0x04, 0x17
        /*000a*/ 	.short	(.L_315 - .L_314)
.L_314:
        /*000c*/ 	.word	0x00000000
        /*0010*/ 	.short	0x0004
        /*0012*/ 	.short	0x001c
        /*0014*/ 	.byte	0x00, 0xf0, 0x11, 0x00


	//----- nvinfo : EIATTR_KPARAM_INFO
	.align		4
.L_315:
        /*0018*/ 	.byte	0x04, 0x17
        /*001a*/ 	.short	(.L_317 - .L_316)
.L_316:
        /*001c*/ 	.word	0x00000000
        /*0020*/ 	.short	0x0003
        /*0022*/ 	.short	0x0018
        /*0024*/ 	.byte	0x00, 0xf0, 0x11, 0x00


	//----- nvinfo : EIATTR_KPARAM_INFO
	.align		4
.L_317:
        /*0028*/ 	.byte	0x04, 0x17
        /*002a*/ 	.short	(.L_319 - .L_318)
.L_318:
        /*002c*/ 	.word	0x00000000
        /*0030*/ 	.short	0x0002
        /*0032*/ 	.short	0x0010
        /*0034*/ 	.byte	0x00, 0xf5, 0x21, 0x00


	//----- nvinfo : EIATTR_KPARAM_INFO
	.align		4
.L_319:
        /*0038*/ 	.byte	0x04, 0x17
        /*003a*/ 	.short	(.L_321 - .L_320)
.L_320:
        /*003c*/ 	.word	0x00000000
        /*0040*/ 	.short	0x0001
        /*0042*/ 	.short	0x0008
        /*0044*/ 	.byte	0x00, 0xf5, 0x21, 0x00


	//----- nvinfo : EIATTR_KPARAM_INFO
	.align		4
.L_321:
        /*0048*/ 	.byte	0x04, 0x17
        /*004a*/ 	.short	(.L_323 - .L_322)
.L_322:
        /*004c*/ 	.word	0x00000000
        /*0050*/ 	.short	0x0000
        /*0052*/ 	.short	0x0000
        /*0054*/ 	.byte	0x00, 0xf5, 0x21, 0x00


	//----- nvinfo : EIATTR_SPARSE_MMA_MASK
	.align		4
.L_323:
        /*0058*/ 	.byte	0x03, 0x50
        /*005a*/ 	.short	0x0000


	//----- nvinfo : EIATTR_MAXREG_COUNT
	.align		4
        /*005c*/ 	.byte	0x03, 0x1b
        /*005e*/ 	.short	0x00ff


	//----- nvinfo : EIATTR_MERCURY_ISA_VERSION
	.align		4
        /*0060*/ 	.byte	0x03, 0x5f
        /*0062*/ 	.short	0x0101


	//----- nvinfo : EIATTR_VRC_CTA_INIT_COUNT
	.align		4
        /*0064*/ 	.byte	0x02, 0x4a
	.zero		1
	.zero		1


	//----- nvinfo : EIATTR_EXIT_INSTR_OFFSETS
	.align		4
        /*0068*/ 	.byte	0x04, 0x1c
        /*006a*/ 	.short	(.L_325 - .L_324)


	//   ....[0]....
.L_324:
        /*006c*/ 	.word	0x00000070


	//   ....[1]....
        /*0070*/ 	.word	0x00000170


	//   ....[2]....
        /*0074*/ 	.word	0x000001f0


	//----- nvinfo : EIATTR_CRS_STACK_SIZE
	.align		4
.L_325:
        /*0078*/ 	.byte	0x04, 0x1e
        /*007a*/ 	.short	(.L_327 - .L_326)
.L_326:
        /*007c*/ 	.word	0x00000000


	//----- nvinfo : EIATTR_CBANK_PARAM_SIZE
	.align		4
.L_327:
        /*0080*/ 	.byte	0x03, 0x19
        /*0082*/ 	.short	0x0020


	//----- nvinfo : EIATTR_PARAM_CBANK
	.align		4
        /*0084*/ 	.byte	0x04, 0x0a
        /*0086*/ 	.short	(.L_329 - .L_328)
	.align		4
.L_328:
        /*0088*/ 	.word	index@(.nv.constant0._Z19GetOutputLayerDeltaPdS_S_ii)
        /*008c*/ 	.short	0x0380
        /*008e*/ 	.short	0x0020


	//----- nvinfo : EIATTR_SW_WAR
	.align		4
.L_329:
        /*0090*/ 	.byte	0x04, 0x36
        /*0092*/ 	.short	(.L_331 - .L_330)
.L_330:
        /*0094*/ 	.word	0x00000008
.L_331:


//--------------------- .nv.info._Z12CheckCorrectPdiPiS_ --------------------------
	.section	.nv.info._Z12CheckCorrectPdiPiS_,"",@"SHT_CUDA_INFO"
	.sectionflags	@""
	.align	4


	//----- nvinfo : EIATTR_CUDA_API_VERSION
	.align		4
        /*0000*/ 	.byte	0x04, 0x37
        /*0002*/ 	.short	(.L_333 - .L_332)
.L_332:
        /*0004*/ 	.word	0x00000082


	//----- nvinfo : EIATTR_KPARAM_INFO
	.align		4
.L_333:
        /*0008*/ 	.byte	0x04, 0x17
        /*000a*/ 	.short	(.L_335 - .L_334)
.L_334:
        /*000c*/ 	.word	0x00000000
        /*0010*/ 	.short	0x0003
        /*0012*/ 	.short	0x0018
        /*0014*/ 	.byte	0x00, 0xf5, 0x21, 0x00


	//----- nvinfo : EIATTR_KPARAM_INFO
	.align		4
.L_335:
        /*0018*/ 	.byte	0x04, 0x17
        /*001a*/ 	.short	(.L_337 - .L_336)
.L_336:
        /*001c*/ 	.word	0x00000000
        /*0020*/ 	.short	0x0002
        /*0022*/ 	.short	0x0010
        /*0024*/ 	.byte	0x00, 0xf5, 0x21, 0x00


	//----- nvinfo : EIATTR_KPARAM_INFO
	.align		4
.L_337:
        /*0028*/ 	.byte	0x04, 0x17
        /*002a*/ 	.short	(.L_339 - .L_338)
.L_338:
        /*002c*/ 	.word	0x00000000
        /*0030*/ 	.short	0x0001
        /*0032*/ 	.short	0x0008
        /*0034*/ 	.byte	0x00, 0xf0, 0x11, 0x00


	//----- nvinfo : EIATTR_KPARAM_INFO
	.align		4
.L_339:
        /*0038*/ 	.byte	0x04, 0x17
        /*003a*/ 	.short	(.L_341 - .L_340)
.L_340:
        /*003c*/ 	.word	0x00000000
        /*0040*/ 	.short	0x0000
        /*0042*/ 	.short	0x0000
        /*0044*/ 	.byte	0x00, 0xf5, 0x21, 0x00


	//----- nvinfo : EIATTR_SPARSE_MMA_MASK
	.align		4
.L_341:
        /*0048*/ 	.byte	0x03, 0x50
        /*004a*/ 	.short	0x0000


	//----- nvinfo : EIATTR_MAXREG_COUNT
	.align		4
        /*004c*/ 	.byte	0x03, 0x1b
        /*004e*/ 	.short	0x00ff


	//----- nvinfo : EIATTR_EXTERNS
	.align		4
        /*0050*/ 	.byte	0x04, 0x0f
        /*0052*/ 	.short	(.L_343 - .L_342)


	//   ....[0]....
	.align		4
.L_342:
        /*0054*/ 	.word	index@(vprintf)


	//----- nvinfo : EIATTR_MERCURY_ISA_VERSION
	.align		4
.L_343:
        /*0058*/ 	.byte	0x03, 0x5f
        /*005a*/ 	.short	0x0101


	//----- nvinfo : EIATTR_VRC_CTA_INIT_COUNT
	.align		4
        /*005c*/ 	.byte	0x02, 0x4a
	.zero		1
	.zero		1


	//----- nvinfo : EIATTR_SYSCALL_OFFSETS
	.align		4
        /*0060*/ 	.byte	0x04, 0x46
        /*0062*/ 	.short	(.L_345 - .L_344)


	//   ....[0]....
.L_344:
        /*0064*/ 	.word	0x00000150


	//----- nvinfo : EIATTR_EXIT_INSTR_OFFSETS
	.align		4
.L_345:
        /*0068*/ 	.byte	0x04, 0x1c
        /*006a*/ 	.short	(.L_347 - .L_346)


	//   ....[0]....
.L_346:
        /*006c*/ 	.word	0x000001b0


	//   ....[1]....
        /*0070*/ 	.word	0x00000200


	//----- nvinfo : EIATTR_CBANK_PARAM_SIZE
	.align		4
.L_347:
        /*0074*/ 	.byte	0x03, 0x19
        /*0076*/ 	.short	0x0020


	//----- nvinfo : EIATTR_PARAM_CBANK
	.align		4
        /*0078*/ 	.byte	0x04, 0x0a
        /*007a*/ 	.short	(.L_349 - .L_348)
	.align		4
.L_348:
        /*007c*/ 	.word	index@(.nv.constant0._Z12CheckCorrectPdiPiS_)
        /*0080*/ 	.short	0x0380
        /*0082*/ 	.short	0x0020


	//----- nvinfo : EIATTR_SW_WAR
	.align		4
.L_349:
        /*0084*/ 	.byte	0x04, 0x36
        /*0086*/ 	.short	(.L_351 - .L_350)
.L_350:
        /*0088*/ 	.word	0x00000008
.L_351:


//--------------------- .nv.info._Z11GetMaxIndexPdiPi --------------------------
	.section	.nv.info._Z11GetMaxIndexPdiPi,"",@"SHT_CUDA_INFO"
	.sectionflags	@""
	.align	4


	//----- nvinfo : EIATTR_CUDA_API_VERSION
	.align		4
        /*0000*/ 	.byte	0x04, 0x37
        /*0002*/ 	.short	(.L_353 - .L_352)
.L_352:
        /*0004*/ 	.word	0x00000082


	//----- nvinfo : EIATTR_KPARAM_INFO
	.align		4
.L_353:
        /*0008*/ 	.byte	0x04, 0x17
        /*000a*/ 	.short	(.L_355 - .L_354)
.L_354:
        /*000c*/ 	.word	0x00000000
        /*0010*/ 	.short	0x0002
        /*0012*/ 	.short	0x0010
        /*0014*/ 	.byte	0x00, 0xf5, 0x21, 0x00


	//----- nvinfo : EIATTR_KPARAM_INFO
	.align		4
.L_355:
        /*0018*/ 	.byte	0x04, 0x17
        /*001a*/ 	.short	(.L_357 - .L_356)
.L_356:
        /*001c*/ 	.word	0x00000000
        /*0020*/ 	.short	0x0001
        /*0022*/ 	.short	0x0008
        /*0024*/ 	.byte	0x00, 0xf0, 0x11, 0x00


	//----- nvinfo : EIATTR_KPARAM_INFO
	.align		4
.L_357:
        /*0028*/ 	.byte	0x04, 0x17
        /*002a*/ 	.short	(.L_359 - .L_358)
.L_358:
        /*002c*/ 	.word	0x00000000
        /*0030*/ 	.short	0x0000
        /*0032*/ 	.short	0x0000
        /*0034*/ 	.byte	0x00, 0xf5, 0x21, 0x00


	//----- nvinfo : EIATTR_SPARSE_MMA_MASK
	.align		4
.L_359:
        /*0038*/ 	.byte	0x03, 0x50
        /*003a*/ 	.short	0x0000


	//----- nvinfo : EIATTR_MAXREG_COUNT
	.align		4
        /*003c*/ 	.byte	0x03, 0x1b
        /*003e*/ 	.short	0x00ff


	//----- nvinfo : EIATTR_MERCURY_ISA_VERSION
	.align		4
        /*0040*/ 	.byte	0x03, 0x5f
        /*0042*/ 	.short	0x0101


	//----- nvinfo : EIATTR_VRC_CTA_INIT_COUNT
	.align		4
        /*0044*/ 	.byte	0x02, 0x4a
	.zero		1
	.zero		1


	//----- nvinfo : EIATTR_EXIT_INSTR_OFFSETS
	.align		4
        /*0048*/ 	.byte	0x04, 0x1c
        /*004a*/ 	.short	(.L_361 - .L_360)


	//   ....[0]....
.L_360:
        /*004c*/ 	.word	0x00000030


	//   ....[1]....
        /*0050*/ 	.word	0x00000850


	//   ....[2]....
        /*0054*/ 	.word	0x00000c40


	//   ....[3]....
        /*0058*/ 	.word	0x00000e70


	//   ....[4]....
        /*005c*/ 	.word	0x00000fb0


	//----- nvinfo : EIATTR_CBANK_PARAM_SIZE
	.align		4
.L_361:
        /*0060*/ 	.byte	0x03, 0x19
        /*0062*/ 	.short	0x0018


	//----- nvinfo : EIATTR_PARAM_CBANK
	.align		4
        /*0064*/ 	.byte	0x04, 0x0a
        /*0066*/ 	.short	(.L_363 - .L_362)
	.align		4
.L_362:
        /*0068*/ 	.word	index@(.nv.constant0._Z11GetMaxIndexPdiPi)
        /*006c*/ 	.short	0x0380
        /*006e*/ 	.short	0x0018


	//----- nvinfo : EIATTR_SW_WAR
	.align		4
.L_363:
        /*0070*/ 	.byte	0x04, 0x36
        /*0072*/ 	.short	(.L_365 - .L_364)
.L_364:
        /*0074*/ 	.word	0x00000008
.L_365:


//--------------------- .nv.info._Z6GetSumPdiS_   --------------------------
	.section	.nv.info._Z6GetSumPdiS_,"",@"SHT_CUDA_INFO"
	.sectionflags	@""
	.align	4


	//----- nvinfo : EIATTR_CUDA_API_VERSION
	.align		4
        /*0000*/ 	.byte	0x04, 0x37
        /*0002*/ 	.short	(.L_367 - .L_366)
.L_366:
        /*0004*/ 	.word	0x00000082


	//----- nvinfo : EIATTR_KPARAM_INFO
	.align		4
.L_367:
        /*0008*/ 	.byte	0x04, 0x17
        /*000a*/ 	.short	(.L_369 - .L_368)
.L_368:
        /*000c*/ 	.word	0x00000000
        /*0010*/ 	.short	0x0002
        /*0012*/ 	.short	0x0010
        /*0014*/ 	.byte	0x00, 0xf5, 0x21, 0x00


	//----- nvinfo : EIATTR_KPARAM_INFO
	.align		4
.L_369:
        /*0018*/ 	.byte	0x04, 0x17
        /*001a*/ 	.short	(.L_371 - .L_370)
.L_370:
        /*001c*/ 	.word	0x00000000
        /*0020*/ 	.short	0x0001
        /*0022*/ 	.short	0x0008
        /*0024*/ 	.byte	0x00, 0xf0, 0x11, 0x00


	//----- nvinfo : EIATTR_KPARAM_INFO
	.align		4
.L_371:
        /*0028*/ 	.byte	0x04, 0x17
        /*002a*/ 	.short	(.L_373 - .L_372)
.L_372:
        /*002c*/ 	.word	0x00000000
        /*0030*/ 	.short	0x0000
        /*0032*/ 	.short	0x0000
        /*0034*/ 	.byte	0x00, 0xf5, 0x21, 0x00


	//----- nvinfo : EIATTR_SPARSE_MMA_MASK
	.align		4
.L_373:
        /*0038*/ 	.byte	0x03, 0x50
        /*003a*/ 	.short	0x0000


	//----- nvinfo : EIATTR_MAXREG_COUNT
	.align		4
        /*003c*/ 	.byte	0x03, 0x1b
        /*003e*/ 	.short	0x00ff


	//----- nvinfo : EIATTR_MERCURY_ISA_VERSION
	.align		4
        /*0040*/ 	.byte	0x03, 0x5f
        /*0042*/ 	.short	0x0101


	//----- nvinfo : EIATTR_VRC_CTA_INIT_COUNT
	.align		4
        /*0044*/ 	.byte	0x02, 0x4a
	.zero		1
	.zero		1


	//----- nvinfo : EIATTR_EXIT_INSTR_OFFSETS
	.align		4
        /*0048*/ 	.byte	0x04, 0x1c
        /*004a*/ 	.short	(.L_375 - .L_374)


	//   ....[0]....
.L_374:
        /*004c*/ 	.word	0x00000060


	//   ....[1]....
        /*0050*/ 	.word	0x00000510


	//   ....[2]....
        /*0054*/ 	.word	0x00000710


	//   ....[3]....
        /*0058*/ 	.word	0x00000850


	//   ....[4]....
        /*005c*/ 	.word	0x00000950


	//----- nvinfo : EIATTR_CBANK_PARAM_SIZE
	.align		4
.L_375:
        /*0060*/ 	.byte	0x03, 0x19
        /*0062*/ 	.short	0x0018


	//----- nvinfo : EIATTR_PARAM_CBANK
	.align		4
        /*0064*/ 	.byte	0x04, 0x0a
        /*0066*/ 	.short	(.L_377 - .L_376)
	.align		4
.L_376:
        /*0068*/ 	.word	index@(.nv.constant0._Z6GetSumPdiS_)
        /*006c*/ 	.short	0x0380
        /*006e*/ 	.short	0x0018


	//----- nvinfo : EIATTR_SW_WAR
	.align		4
.L_377:
        /*0070*/ 	.byte	0x04, 0x36
        /*0072*/ 	.short	(.L_379 - .L_378)
.L_378:
        /*0074*/ 	.word	0x00000008
.L_379:


//--------------------- .nv.callgraph             --------------------------
	.section	.nv.callgraph,"",@"SHT_CUDA_CALLGRAPH"
	.align	4
	.sectionentsize	8
	.align		4
        /*0000*/ 	.word	0x00000000
	.align		4
        /*0004*/ 	.word	0xffffffff
	.align		4
        /*0008*/ 	.word	index@(_Z11PrintDoublePdi)
	.align		4
        /*000c*/ 	.word	index@(vprintf)
	.align		4
        /*0010*/ 	.word	index@(_Z8PrintIntPii)
	.align		4
        /*0014*/ 	.word	index@(vprintf)
	.align		4
        /*0018*/ 	.word	index@(_Z7PrintBwiii)
	.align		4
        /*001c*/ 	.word	index@(vprintf)
	.align		4
        /*0020*/ 	.word	index@(_Z7PrintFwiii)
	.align		4
        /*0024*/ 	.word	index@(vprintf)
	.align		4
        /*0028*/ 	.word	index@(_Z12CheckCorrectPdiPiS_)
	.align		4
        /*002c*/ 	.word	index@(vprintf)
	.align		4
        /*0030*/ 	.word	0x00000000
	.align		4
        /*0034*/ 	.word	0xfffffffe
	.align		4
        /*0038*/ 	.word	0x00000000
	.align		4
        /*003c*/ 	.word	0xfffffffd
	.align		4
        /*0040*/ 	.word	0x00000000
	.align		4
        /*0044*/ 	.word	0xfffffffc


//--------------------- .nv.constant4             --------------------------
	.section	.nv.constant4,"a",@progbits
	.align	8
	.align		8
.nv.constant4:
        /*0000*/ 	.dword	vprintf
	.align		8
        /*0008*/ 	.dword	$str
	.align		8
        /*0010*/ 	.dword	$str$1
	.align		8
        /*0018*/ 	.dword	$str$2
	.align		8
        /*0020*/ 	.dword	$str$3
	.align		8
        /*0028*/ 	.dword	$str$4
	.align		8
        /*0030*/ 	.dword	$str$5


//--------------------- .text._Z11PrintDoublePdi  --------------------------
	.section	.text._Z11PrintDoublePdi,"ax",@progbits
	.align	128
        .global         _Z11PrintDoublePdi
        .type           _Z11PrintDoublePdi,@function
        .size           _Z11PrintDoublePdi,(.L_x_127 - _Z11PrintDoublePdi)
        .other          _Z11PrintDoublePdi,@"STO_CUDA_ENTRY STV_DEFAULT"
_Z11PrintDoublePdi:
.text._Z11PrintDoublePdi:
[----:B------:R-:W0:Y:S01]  /*0000*/  LDC R1, c[0x0][0x37c] ;  /* 0x0000df00ff017b82 */ /* 0x000e220000000800 */
[----:B------:R-:W1:Y:S01]  /*0010*/  LDCU UR4, c[0x0][0x388] ;  /* 0x00007100ff0477ac */ /* 0x000e620008000800 */
[----:B0-----:R-:W-:Y:S01]  /*0020*/  VIADD R1, R1, 0xfffffff8 ;  /* 0xfffffff801017836 */ /* 0x001fe20000000000 */
[----:B------:R-:W0:Y:S01]  /*0030*/  LDCU UR5, c[0x0][0x2f8] ;  /* 0x00005f00ff0577ac */ /* 0x000e220008000800 */
[----:B------:R-:W2:Y:S01]  /*0040*/  LDCU UR6, c[0x0][0x2fc] ;  /* 0x00005f80ff0677ac */ /* 0x000ea20008000800 */
[----:B-1----:R-:W-:Y:S02]  /*0050*/  UISETP.GE.AND UP0, UPT, UR4, 0x1, UPT ;  /* 0x000000010400788c */ /* 0x002fe4000bf06270 */
[----:B0-----:R-:W-:-:S05]  /*0060*/  IADD3 R18, P0, PT, R1, UR5, RZ ;  /* 0x0000000501127c10 */ /* 0x001fca000ff1e0ff */
[----:B--2---:R-:W-:Y:S02]  /*0070*/  IMAD.X R2, RZ, RZ, UR6, P0 ;  /* 0x00000006ff027e24 */ /* 0x004fe400080e06ff */
[----:B------:R-:W-:Y:S06]  /*0080*/  BRA.U !UP0, `(.L_x_0) ;  /* 0x00000015087c7547 */ /* 0x000fec000b800000 */
[----:B------:R-:W-:Y:S01]  /*0090*/  UISETP.GE.U32.AND UP0, UPT, UR4, 0x10, UPT ;  /* 0x000000100400788c */ /* 0x000fe2000bf06070 */
[----:B------:R-:W-:Y:S01]  /*00a0*/  HFMA2 R19, -RZ, RZ, 0, 0 ;  /* 0x00000000ff137431 */ /* 0x000fe200000001ff */
[----:B------:R-:W0:Y:S01]  /*00b0*/  LDCU.64 UR36, c[0x0][0x358] ;  /* 0x00006b00ff2477ac */ /* 0x000e220008000a00 */
[----:B------:R-:W-:-:S06]  /*00c0*/  ULOP3.LUT UR38, UR4, 0xf, URZ, 0xc0, !UPT ;  /* 0x0000000f04267892 */ /* 0x000fcc000f8ec0ff */
[----:B------:R-:W-:Y:S06]  /*00d0*/  BRA.U !UP0, `(.L_x_1) ;  /* 0x0000000908cc7547 */ /* 0x000fec000b800000 */
[----:B------:R-:W1:Y:S01]  /*00e0*/  LDCU.64 UR6, c[0x0][0x380] ;  /* 0x00007000ff0677ac */ /* 0x000e620008000a00 */
[----:B------:R-:W-:Y:S01]  /*00f0*/  BSSY.RECONVERGENT B6, `(.L_x_1) ;  /* 0x00000b1000067945 */ /* 0x000fe20003800200 */
[----:B------:R-:W-:-:S04]  /*0100*/  ULOP3.LUT UR4, UR4, 0x7ffffff0, URZ, 0xc0, !UPT ;  /* 0x7ffffff004047892 */ /* 0x000fc8000f8ec0ff */
[----:B------:R-:W-:Y:S02]  /*0110*/  UIADD3 UR8, UPT, UPT, -UR4, URZ, URZ ;  /* 0x000000ff04087290 */ /* 0x000fe4000fffe1ff */
[----:B------:R-:W-:-:S04]  /*0120*/  IMAD.U32 R19, RZ, RZ, UR4 ;  /* 0x00000004ff137e24 */ /* 0x000fc8000f8e00ff */
[----:B------:R-:W-:Y:S01]  /*0130*/  IMAD.U32 R23, RZ, RZ, UR8 ;  /* 0x00000008ff177e24 */ /* 0x000fe2000f8e00ff */
[----:B-1----:R-:W-:-:S04]  /*0140*/  UIADD3 UR5, UP0, UPT, UR6, 0x40, URZ ;  /* 0x0000004006057890 */ /* 0x002fc8000ff1e0ff */
[----:B------:R-:W-:Y:S02]  /*0150*/  UIADD3.X UR6, UPT, UPT, URZ, UR7, URZ, UP0, !UPT ;  /* 0x00000007ff067290 */ /* 0x000fe400087fe4ff */
[----:B------:R-:W-:-:S04]  /*0160*/  MOV R16, UR5 ;  /* 0x0000000500107c02 */ /* 0x000fc80008000f00 */
[----:B------:R-:W-:-:S07]  /*0170*/  IMAD.U32 R17, RZ, RZ, UR6 ;  /* 0x00000006ff117e24 */ /* 0x000fce000f8e00ff */
.L_x_18:
[----:B0-----:R-:W2:Y:S01]  /*0180*/  LDG.E.64 R10, desc[UR36][R16.64+-0x40] ;  /* 0xffffc024100a7981 */ /* 0x001ea2000c1e1b00 */
[----:B------:R-:W-:Y:S01]  /*0190*/  MOV R22, 0x0 ;  /* 0x0000000000167802 */ /* 0x000fe20000000f00 */
[----:B------:R-:W0:Y:S01]  /*01a0*/  LDCU.64 UR4, c[0x4][0x30] ;  /* 0x01000600ff0477ac */ /* 0x000e220008000a00 */
[----:B------:R-:W-:Y:S01]  /*01b0*/  VIADD R23, R23, 0x10 ;  /* 0x0000001017177836 */ /* 0x000fe20000000000 */
[----:B------:R-:W-:Y:S01]  /*01c0*/  MOV R7, R2 ;  /* 0x0000000200077202 */ /* 0x000fe20000000f00 */
[----:B------:R1:W3:Y:S01]  /*01d0*/  LDC.64 R8, c[0x4][R22] ;  /* 0x0100000016087b82 */ /* 0x0002e20000000a00 */
[----:B------:R-:W-:Y:S02]  /*01e0*/  IMAD.MOV.U32 R6, RZ, RZ, R18 ;  /* 0x000000ffff067224 */ /* 0x000fe400078e0012 */
[----:B------:R-:W-:-:S04]  /*01f0*/  ISETP.NE.AND P0, PT, R23, RZ, PT ;  /* 0x000000ff1700720c */ /* 0x000fc80003f05270 */
[----:B------:R-:W-:Y:S02]  /*0200*/  P2R R24, PR, RZ, 0x1 ;  /* 0x00000001ff187803 */ /* 0x000fe40000000000 */
[----:B0-----:R-:W-:Y:S01]  /*0210*/  MOV R4, UR4 ;  /* 0x0000000400047c02 */ /* 0x001fe20008000f00 */
[----:B------:R-:W-:Y:S01]  /*0220*/  IMAD.U32 R5, RZ, RZ, UR5 ;  /* 0x00000005ff057e24 */ /* 0x000fe2000f8e00ff */
[----:B--23--:R1:W-:Y:S06]  /*0230*/  STL.64 [R1], R10 ;  /* 0x0000000a01007387 */ /* 0x00c3ec0000100a00 */
[----:B------:R-:W-:-:S07]  /*0240*/  LEPC R20, `(.L_x_2) ;  /* 0x000000001014794e */ /* 0x000fce0000000000 */
[----:B-1----:R-:W-:Y:S05]  /*0250*/  CALL.ABS.NOINC R8 ;  /* 0x0000000008007343 */ /* 0x002fea0003c00000 */
.L_x_2:
[----:B------:R-:W2:Y:S01]  /*0260*/  LDG.E.64 R10, desc[UR36][R16.64+-0x38] ;  /* 0xffffc824100a7981 */ /* 0x000ea2000c1e1b00 */
[----:B------:R0:W1:Y:S01]  /*0270*/  LDC.64 R8, c[0x4][R22] ;  /* 0x0100000016087b82 */ /* 0x0000620000000a00 */
[----:B------:R-:W3:Y:S01]  /*0280*/  LDCU.64 UR4, c[0x4][0x30] ;  /* 0x01000600ff0477ac */ /* 0x000ee20008000a00 */
[----:B------:R-:W-:Y:S01]  /*0290*/  MOV R6, R18 ;  /* 0x0000001200067202 */ /* 0x000fe20000000f00 */
[----:B------:R-:W-:Y:S02]  /*02a0*/  IMAD.MOV.U32 R7, RZ, RZ, R2 ;  /* 0x000000ffff077224 */ /* 0x000fe400078e0002 */
[----:B---3--:R-:W-:Y:S02]  /*02b0*/  IMAD.U32 R4, RZ, RZ, UR4 ;  /* 0x00000004ff047e24 */ /* 0x008fe4000f8e00ff */
[----:B------:R-:W-:Y:S01]  /*02c0*/  IMAD.U32 R5, RZ, RZ, UR5 ;  /* 0x00000005ff057e24 */ /* 0x000fe2000f8e00ff */
[----:B-12---:R0:W-:Y:S06]  /*02d0*/  STL.64 [R1], R10 ;  /* 0x0000000a01007387 */ /* 0x0061ec0000100a00 */
[----:B------:R-:W-:-:S07]  /*02e0*/  LEPC R20, `(.L_x_3) ;  /* 0x000000001014794e */ /* 0x000fce0000000000 */
[----:B0-----:R-:W-:Y:S05]  /*02f0*/  CALL.ABS.NOINC R8 ;  /* 0x0000000008007343 */ /* 0x001fea0003c00000 */
.L_x_3:
[----:B------:R-:W2:Y:S01]  /*0300*/  LDG.E.64 R10, desc[UR36][R16.64+-0x30] ;  /* 0xffffd024100a7981 */ /* 0x000ea2000c1e1b00 */
[----:B------:R0:W1:Y:S01]  /*0310*/  LDC.64 R8, c[0x4][R22] ;  /* 0x0100000016087b82 */ /* 0x0000620000000a00 */
[----:B------:R-:W3:Y:S01]  /*0320*/  LDCU.64 UR4, c[0x4][0x30] ;  /* 0x01000600ff0477ac */ /* 0x000ee20008000a00 */
[----:B------:R-:W-:Y:S02]  /*0330*/  IMAD.MOV.U32 R6, RZ, RZ, R18 ;  /* 0x000000ffff067224 */ /* 0x000fe400078e0012 */
[----:B------:R-:W-:Y:S02]  /*0340*/  IMAD.MOV.U32 R7, RZ, RZ, R2 ;  /* 0x000000ffff077224 */ /* 0x000fe400078e0002 */
[----:B---3--:R-:W-:Y:S01]  /*0350*/  IMAD.U32 R4, RZ, RZ, UR4 ;  /* 0x00000004ff047e24 */ /* 0x008fe2000f8e00ff */
[----:B------:R-:W-:Y:S01]  /*0360*/  MOV R5, UR5 ;  /* 0x0000000500057c02 */ /* 0x000fe20008000f00 */
[----:B-12---:R0:W-:Y:S06]  /*0370*/  STL.64 [R1], R10 ;  /* 0x0000000a01007387 */ /* 0x0061ec0000100a00 */
[----:B------:R-:W-:-:S07]  /*0380*/  LEPC R20, `(.L_x_4) ;  /* 0x000000001014794e */ /* 0x000fce0000000000 */
[----:B0-----:R-:W-:Y:S05]  /*0390*/  CALL.ABS.NOINC R8 ;  /* 0x0000000008007343 */ /* 0x001fea0003c00000 */
.L_x_4:
[----:B------:R-:W2:Y:S01]  /*03a0*/  LDG.E.64 R10, desc[UR36][R16.64+-0x28] ;  /* 0xffffd824100a7981 */ /* 0x000ea2000c1e1b00 */
[----:B------:R0:W1:Y:S01]  /*03b0*/  LDC.64 R8, c[0x4][R22] ;  /* 0x0100000016087b82 */ /* 0x0000620000000a00 */
[----:B------:R-:W3:Y:S01]  /*03c0*/  LDCU.64 UR4, c[0x4][0x30] ;  /* 0x01000600ff0477ac */ /* 0x000ee20008000a00 */
[----:B------:R-:W-:Y:S01]  /*03d0*/  IMAD.MOV.U32 R6, RZ, RZ, R18 ;  /* 0x000000ffff067224 */ /* 0x000fe200078e0012 */
[----:B------:R-:W-:Y:S02]  /*03e0*/  MOV R7, R2 ;  /* 0x0000000200077202 */ /* 0x000fe40000000f00 */
[----:B---3--:R-:W-:Y:S01]  /*03f0*/  MOV R4, UR4 ;  /* 0x0000000400047c02 */ /* 0x008fe20008000f00 */
[----:B------:R-:W-:Y:S01]  /*0400*/  IMAD.U32 R5, RZ, RZ, UR5 ;  /* 0x00000005ff057e24 */ /* 0x000fe2000f8e00ff */
[----:B-12---:R0:W-:Y:S06]  /*0410*/  STL.64 [R1], R10 ;  /* 0x0000000a01007387 */ /* 0x0061ec0000100a00 */
[----:B------:R-:W-:-:S07]  /*0420*/  LEPC R20, `(.L_x_5) ;  /* 0x000000001014794e */ /* 0x000fce0000000000 */
[----:B0-----:R-:W-:Y:S05]  /*0430*/  CALL.ABS.NOINC R8 ;  /* 0x0000000008007343 */ /* 0x001fea0003c00000 */
.L_x_5:
        /* <DEDUP_REMOVED lines=10> */
.L_x_6:
        /* <DEDUP_REMOVED lines=10> */
.L_x_7:
        /* <DEDUP_REMOVED lines=10> */
.L_x_8:
        /* <DEDUP_REMOVED lines=10> */
.L_x_9:
        /* <DEDUP_REMOVED lines=10> */
.L_x_10:
        /* <DEDUP_REMOVED lines=10> */
.L_x_11:
        /* <DEDUP_REMOVED lines=10> */
.L_x_12:
        /* <DEDUP_REMOVED lines=10> */
.L_x_13:
        /* <DEDUP_REMOVED lines=10> */
.L_x_14:
        /* <DEDUP_REMOVED lines=10> */
.L_x_15:
        /* <DEDUP_REMOVED lines=10> */
.L_x_16:
        /* <DEDUP_REMOVED lines=10> */
.L_x_17:
[----:B------:R-:W-:Y:S02]  /*0bc0*/  ISETP.NE.AND P6, PT, R24, RZ, PT ;  /* 0x000000ff1800720c */ /* 0x000fe40003fc5270 */
[----:B------:R-:W-:-:S05]  /*0bd0*/  IADD3 R16, P0, PT, R16, 0x80, RZ ;  /* 0x0000008010107810 */ /* 0x000fca0007f1e0ff */
[----:B------:R-:W-:-:S06]  /*0be0*/  IMAD.X R17, RZ, RZ, R17, P0 ;  /* 0x000000ffff117224 */ /* 0x000fcc00000e0611 */
[----:B------:R-:W-:Y:S05]  /*0bf0*/  @P6 BRA `(.L_x_18) ;  /* 0xfffffff400606947 */ /* 0x000fea000383ffff */
[----:B------:R-:W-:Y:S05]  /*0c00*/  BSYNC.RECONVERGENT B6 ;  /* 0x0000000000067941 */ /* 0x000fea0003800200 */
.L_x_1:
[----:B------:R-:W-:Y:S01]  /*0c10*/  UISETP.NE.AND UP0, UPT, UR38, URZ, UPT ;  /* 0x000000ff2600728c */ /* 0x000fe2000bf05270 */
[----:B------:R-:W-:Y:S08]  /*0c20*/  BSSY.RECONVERGENT B6, `(.L_x_0) ;  /* 0x00000a5000067945 */ /* 0x000ff00003800200 */
[----:B------:R-:W-:Y:S05]  /*0c30*/  BRA.U !UP0, `(.L_x_19) ;  /* 0x00000009088c7547 */ /* 0x000fea000b800000 */
[----:B------:R-:W1:Y:S01]  /*0c40*/  LDC R23, c[0x0][0x388] ;  /* 0x0000e200ff177b82 */ /* 0x000e620000000800 */
[----:B------:R-:W-:Y:S01]  /*0c50*/  UISETP.GE.U32.AND UP0, UPT, UR38, 0x8, UPT ;  /* 0x000000082600788c */ /* 0x000fe2000bf06070 */
[----:B-1----:R-:W-:-:S08]  /*0c60*/  LOP3.LUT R23, R23, 0x7, RZ, 0xc0, !PT ;  /* 0x0000000717177812 */ /* 0x002fd000078ec0ff */
[----:B------:R-:W-:Y:S05]  /*0c70*/  BRA.U !UP0, `(.L_x_20) ;  /* 0x0000000508507547 */ /* 0x000fea000b800000 */
[----:B------:R-:W1:Y:S01]  /*0c80*/  LDC.64 R16, c[0x0][0x380] ;  /* 0x0000e000ff107b82 */ /* 0x000e620000000a00 */
[----:B------:R-:W-:Y:S01]  /*0c90*/  MOV R22, 0x0 ;  /* 0x0000000000167802 */ /* 0x000fe20000000f00 */
[----:B------:R-:W2:Y:S01]  /*0ca0*/  LDCU.64 UR4, c[0x4][0x30] ;  /* 0x01000600ff0477ac */ /* 0x000ea20008000a00 */
[----:B-1----:R-:W-:-:S05]  /*0cb0*/  IMAD.WIDE.U32 R16, R19, 0x8, R16 ;  /* 0x0000000813107825 */ /* 0x002fca00078e0010 */
[----:B0-----:R-:W3:Y:S01]  /*0cc0*/  LDG.E.64 R10, desc[UR36][R16.64] ;  /* 0x00000024100a7981 */ /* 0x001ee2000c1e1b00 */
[----:B------:R0:W1:Y:S01]  /*0cd0*/  LDC.64 R8, c[0x4][R22] ;  /* 0x0100000016087b82 */ /* 0x0000620000000a00 */
[----:B--2---:R-:W-:Y:S01]  /*0ce0*/  IMAD.U32 R4, RZ, RZ, UR4 ;  /* 0x00000004ff047e24 */ /* 0x004fe2000f8e00ff */
[----:B------:R-:W-:Y:S01]  /*0cf0*/  MOV R5, UR5 ;  /* 0x0000000500057c02 */ /* 0x000fe20008000f00 */
[----:B------:R-:W-:Y:S02]  /*0d00*/  IMAD.MOV.U32 R6, RZ, RZ, R18 ;  /* 0x000000ffff067224 */ /* 0x000fe400078e0012 */
[----:B------:R-:W-:Y:S01]  /*0d10*/  IMAD.MOV.U32 R7, RZ, RZ, R2 ;  /* 0x000000ffff077224 */ /* 0x000fe200078e0002 */
[----:B-1-3--:R0:W-:Y:S06]  /*0d20*/  STL.64 [R1], R10 ;  /* 0x0000000a01007387 */ /* 0x00a1ec0000100a00 */
[----:B------:R-:W-:-:S07]  /*0d30*/  LEPC R20, `(.L_x_21) ;  /* 0x000000001014794e */ /* 0x000fce0000000000 */
[----:B0-----:R-:W-:Y:S05]  /*0d40*/  CALL.ABS.NOINC R8 ;  /* 0x0000000008007343 */ /* 0x001fea0003c00000 */
.L_x_21:
        /* <DEDUP_REMOVED lines=10> */
.L_x_22:
        /* <DEDUP_REMOVED lines=10> */
.L_x_23:
        /* <DEDUP_REMOVED lines=10> */
.L_x_24:
        /* <DEDUP_REMOVED lines=10> */
.L_x_25:
        /* <DEDUP_REMOVED lines=10> */
.L_x_26:
        /* <DEDUP_REMOVED lines=10> */
.L_x_27:
        /* <DEDUP_REMOVED lines=10> */
.L_x_28:
[----:B------:R-:W-:-:S07]  /*11b0*/  VIADD R19, R19, 0x8 ;  /* 0x0000000813137836 */ /* 0x000fce0000000000 */
.L_x_20:
[----:B------:R-:W-:-:S13]  /*11c0*/  ISETP.NE.AND P0, PT, R23, RZ, PT ;  /* 0x000000ff1700720c */ /* 0x000fda0003f05270 */
[----:B------:R-:W-:Y:S05]  /*11d0*/  @!P0 BRA `(.L_x_19) ;  /* 0x0000000400248947 */ /* 0x000fea0003800000 */
[----:B------:R-:W1:Y:S01]  /*11e0*/  LDC R0, c[0x0][0x388] ;  /* 0x0000e200ff007b82 */ /* 0x000e620000000800 */
[----:B------:R-:W-:Y:S02]  /*11f0*/  ISETP.GE.U32.AND P0, PT, R23, 0x4, PT ;  /* 0x000000041700780c */ /* 0x000fe40003f06070 */
[----:B-1----:R-:W-:-:S11]  /*1200*/  LOP3.LUT R23, R0, 0x3, RZ, 0xc0, !PT ;  /* 0x0000000300177812 */ /* 0x002fd600078ec0ff */
[----:B------:R-:W-:Y:S05]  /*1210*/  @!P0 BRA `(.L_x_29) ;  /* 0x0000000000b08947 */ /* 0x000fea0003800000 */
        /* <DEDUP_REMOVED lines=13> */
.L_x_30:
        /* <DEDUP_REMOVED lines=10> */
.L_x_31:
        /* <DEDUP_REMOVED lines=10> */
.L_x_32:
        /* <DEDUP_REMOVED lines=10> */
.L_x_33:
[----:B------:R-:W-:-:S07]  /*14d0*/  IADD3 R19, PT, PT, R19, 0x4, RZ ;  /* 0x0000000413137810 */ /* 0x000fce0007ffe0ff */
.L_x_29:
[----:B------:R-:W-:-:S13]  /*14e0*/  ISETP.NE.AND P0, PT, R23, RZ, PT ;  /* 0x000000ff1700720c */ /* 0x000fda0003f05270 */
[----:B------:R-:W-:Y:S05]  /*14f0*/  @!P0 BRA `(.L_x_19) ;  /* 0x00000000005c8947 */ /* 0x000fea0003800000 */
[----:B------:R-:W1:Y:S01]  /*1500*/  LDC.64 R16, c[0x0][0x380] ;  /* 0x0000e000ff107b82 */ /* 0x000e620000000a00 */
[----:B------:R-:W-:Y:S02]  /*1510*/  IMAD.MOV R23, RZ, RZ, -R23 ;  /* 0x000000ffff177224 */ /* 0x000fe400078e0a17 */
[----:B-1----:R-:W-:-:S07]  /*1520*/  IMAD.WIDE.U32 R16, R19, 0x8, R16 ;  /* 0x0000000813107825 */ /* 0x002fce00078e0010 */
.L_x_35:
[----:B------:R-:W-:Y:S01]  /*1530*/  IMAD.MOV.U32 R10, RZ, RZ, R16 ;  /* 0x000000ffff0a7224 */ /* 0x000fe200078e0010 */
[----:B------:R-:W-:Y:S01]  /*1540*/  MOV R11, R17 ;  /* 0x00000011000b7202 */ /* 0x000fe20000000f00 */
[----:B------:R-:W1:Y:S05]  /*1550*/  LDCU.64 UR4, c[0x4][0x30] ;  /* 0x01000600ff0477ac */ /* 0x000e6a0008000a00 */
[----:B0-----:R-:W2:Y:S01]  /*1560*/  LDG.E.64 R10, desc[UR36][R10.64] ;  /* 0x000000240a0a7981 */ /* 0x001ea2000c1e1b00 */
[----:B------:R-:W-:Y:S01]  /*1570*/  MOV R8, 0x0 ;  /* 0x0000000000087802 */ /* 0x000fe20000000f00 */
[----:B------:R-:W-:Y:S02]  /*1580*/  VIADD R23, R23, 0x1 ;  /* 0x0000000117177836 */ /* 0x000fe40000000000 */
[----:B------:R-:W-:-:S02]  /*1590*/  IMAD.MOV.U32 R6, RZ, RZ, R18 ;  /* 0x000000ffff067224 */ /* 0x000fc400078e0012 */
[----:B------:R-:W-:Y:S01]  /*15a0*/  IMAD.MOV.U32 R7, RZ, RZ, R2 ;  /* 0x000000ffff077224 */ /* 0x000fe200078e0002 */
[----:B------:R-:W0:Y:S01]  /*15b0*/  LDC.64 R8, c[0x4][R8] ;  /* 0x0100000008087b82 */ /* 0x000e220000000a00 */
[----:B------:R-:W-:-:S04]  /*15c0*/  ISETP.NE.AND P0, PT, R23, RZ, PT ;  /* 0x000000ff1700720c */ /* 0x000fc80003f05270 */
[----:B------:R-:W-:Y:S01]  /*15d0*/  P2R R0, PR, RZ, 0x1 ;  /* 0x00000001ff007803 */ /* 0x000fe20000000000 */
[----:B-1----:R-:W-:Y:S01]  /*15e0*/  IMAD.U32 R4, RZ, RZ, UR4 ;  /* 0x00000004ff047e24 */ /* 0x002fe2000f8e00ff */
[----:B------:R-:W-:Y:S01]  /*15f0*/  MOV R5, UR5 ;  /* 0x0000000500057c02 */ /* 0x000fe20008000f00 */
[----:B0-2---:R1:W-:Y:S06]  /*1600*/  STL.64 [R1], R10 ;  /* 0x0000000a01007387 */ /* 0x0053ec0000100a00 */
[----:B------:R-:W-:-:S07]  /*1610*/  LEPC R20, `(.L_x_34) ;  /* 0x000000001014794e */ /* 0x000fce0000000000 */
[----:B-1----:R-:W-:Y:S05]  /*1620*/  CALL.ABS.NOINC R8 ;  /* 0x0000000008007343 */ /* 0x002fea0003c00000 */
.L_x_34:
[----:B------:R-:W-:Y:S02]  /*1630*/  ISETP.NE.AND P6, PT, R23, RZ, PT ;  /* 0x000000ff1700720c */ /* 0x000fe40003fc5270 */
[----:B------:R-:W-:-:S04]  /*1640*/  IADD3 R16, P0, PT, R16, 0x8, RZ ;  /* 0x0000000810107810 */ /* 0x000fc80007f1e0ff */
[----:B------:R-:W-:-:S07]  /*1650*/  IADD3.X R17, PT, PT, RZ, R17, RZ, P0, !PT ;  /* 0x00000011ff117210 */ /* 0x000fce00007fe4ff */
[----:B------:R-:W-:Y:S05]  /*1660*/  @P6 BRA `(.L_x_35) ;  /* 0xfffffffc00b06947 */ /* 0x000fea000383ffff */
.L_x_19:
[----:B0-----:R-:W-:Y:S05]  /*1670*/  BSYNC.RECONVERGENT B6 ;  /* 0x0000000000067941 */ /* 0x001fea0003800200 */
.L_x_0:
[----:B------:R-:W-:Y:S01]  /*1680*/  MOV R0, 0x0 ;  /* 0x0000000000007802 */ /* 0x000fe20000000f00 */
[----:B------:R-:W0:Y:S01]  /*1690*/  LDCU.64 UR4, c[0x4][0x28] ;  /* 0x01000500ff0477ac */ /* 0x000e220008000a00 */
[----:B------:R-:W-:Y:S02]  /*16a0*/  CS2R R6, SRZ ;  /* 0x0000000000067805 */ /* 0x000fe4000001ff00 */
[----:B------:R1:W2:Y:S01]  /*16b0*/  LDC.64 R2, c[0x4][R0] ;  /* 0x0100000000027b82 */ /* 0x0002a20000000a00 */
[----:B0-----:R-:W-:Y:S01]  /*16c0*/  IMAD.U32 R4, RZ, RZ, UR4 ;  /* 0x00000004ff047e24 */ /* 0x001fe2000f8e00ff */
[----:B-1----:R-:W-:-:S07]  /*16d0*/  MOV R5, UR5 ;  /* 0x0000000500057c02 */ /* 0x002fce0008000f00 */
[----:B------:R-:W-:-:S07]  /*16e0*/  LEPC R20, `(.L_x_36) ;  /* 0x000000001014794e */ /* 0x000fce0000000000 */
[----:B--2---:R-:W-:Y:S05]  /*16f0*/  CALL.ABS.NOINC R2 ;  /* 0x0000000002007343 */ /* 0x004fea0003c00000 */
.L_x_36:
[----:B------:R-:W-:Y:S05]  /*1700*/  EXIT ;  /* 0x000000000000794d */ /* 0x000fea0003800000 */
.L_x_37:
[----:B------:R-:W-:-:S00]  /*1710*/  BRA `(.L_x_37) ;  /* 0xfffffffc00fc7947 */ /* 0x000fc0000383ffff */
[----:B------:R-:W-:-:S00]  /*1720*/  NOP ;  /* 0x0000000000007918 */ /* 0x000fc00000000000 */
        /* <DEDUP_REMOVED lines=13> */
.L_x_127:


//--------------------- .text._Z8PrintIntPii      --------------------------
	.section	.text._Z8PrintIntPii,"ax",@progbits
	.align	128
        .global         _Z8PrintIntPii
        .type           _Z8PrintIntPii,@function
        .size           _Z8PrintIntPii,(.L_x_128 - _Z8PrintIntPii)
        .other          _Z8PrintIntPii,@"STO_CUDA_ENTRY STV_DEFAULT"
_Z8PrintIntPii:
.text._Z8PrintIntPii:
        /* <DEDUP_REMOVED lines=24> */
.L_x_56:
[----:B0-----:R-:W2:Y:S01]  /*0180*/  LDG.E R0, desc[UR36][R16.64+-0x20] ;  /* 0xffffe02410007981 */ /* 0x001ea2000c1e1900 */
        /* <DEDUP_REMOVED lines=10> */
[----:B--23--:R1:W-:Y:S06]  /*0230*/  STL [R1], R0 ;  /* 0x0000000001007387 */ /* 0x00c3ec0000100800 */
[----:B------:R-:W-:-:S07]  /*0240*/  LEPC R20, `(.L_x_40) ;  /* 0x000000001014794e */ /* 0x000fce0000000000 */
[----:B-1----:R-:W-:Y:S05]  /*0250*/  CALL.ABS.NOINC R8 ;  /* 0x0000000008007343 */ /* 0x002fea0003c00000 */
.L_x_40:
[----:B------:R-:W2:Y:S01]  /*0260*/  LDG.E R0, desc[UR36][R16.64+-0x1c] ;  /* 0xffffe42410007981 */ /* 0x000ea2000c1e1900 */
[----:B------:R0:W1:Y:S01]  /*0270*/  LDC.64 R8, c[0x4][R22] ;  /* 0x0100000016087b82 */ /* 0x0000620000000a00 */
[----:B------:R-:W3:Y:S01]  /*0280*/  LDCU.64 UR4, c[0x4][0x20] ;  /* 0x01000400ff0477ac */ /* 0x000ee20008000a00 */
[----:B------:R-:W-:Y:S01]  /*0290*/  MOV R6, R18 ;  /* 0x0000001200067202 */ /* 0x000fe20000000f00 */
[----:B------:R-:W-:Y:S02]  /*02a0*/  IMAD.MOV.U32 R7, RZ, RZ, R2 ;  /* 0x000000ffff077224 */ /* 0x000fe400078e0002 */
[----:B---3--:R-:W-:Y:S02]  /*02b0*/  IMAD.U32 R4, RZ, RZ, UR4 ;  /* 0x00000004ff047e24 */ /* 0x008fe4000f8e00ff */
[----:B------:R-:W-:Y:S01]  /*02c0*/  IMAD.U32 R5, RZ, RZ, UR5 ;  /* 0x00000005ff057e24 */ /* 0x000fe2000f8e00ff */
[----:B-12---:R0:W-:Y:S06]  /*02d0*/  STL [R1], R0 ;  /* 0x0000000001007387 */ /* 0x0061ec0000100800 */
[----:B------:R-:W-:-:S07]  /*02e0*/  LEPC R20, `(.L_x_41) ;  /* 0x000000001014794e */ /* 0x000fce0000000000 */
[----:B0-----:R-:W-:Y:S05]  /*02f0*/  CALL.ABS.NOINC R8 ;  /* 0x0000000008007343 */ /* 0x001fea0003c00000 */
.L_x_41:
[----:B------:R-:W2:Y:S01]  /*0300*/  LDG.E R0, desc[UR36][R16.64+-0x18] ;  /* 0xffffe82410007981 */ /* 0x000ea2000c1e1900 */
[----:B------:R0:W1:Y:S01]  /*0310*/  LDC.64 R8, c[0x4][R22] ;  /* 0x0100000016087b82 */ /* 0x0000620000000a00 */
[----:B------:R-:W3:Y:S01]  /*0320*/  LDCU.64 UR4, c[0x4][0x20] ;  /* 0x01000400ff0477ac */ /* 0x000ee20008000a00 */
[----:B------:R-:W-:Y:S02]  /*0330*/  IMAD.MOV.U32 R6, RZ, RZ, R18 ;  /* 0x000000ffff067224 */ /* 0x000fe400078e0012 */
[----:B------:R-:W-:Y:S02]  /*0340*/  IMAD.MOV.U32 R7, RZ, RZ, R2 ;  /* 0x000000ffff077224 */ /* 0x000fe400078e0002 */
[----:B---3--:R-:W-:Y:S01]  /*0350*/  IMAD.U32 R4, RZ, RZ, UR4 ;  /* 0x00000004ff047e24 */ /* 0x008fe2000f8e00ff */
[----:B------:R-:W-:Y:S01]  /*0360*/  MOV R5, UR5 ;  /* 0x0000000500057c02 */ /* 0x000fe20008000f00 */
[----:B-12---:R0:W-:Y:S06]  /*0370*/  STL [R1], R0 ;  /* 0x0000000001007387 */ /* 0x0061ec0000100800 */
[----:B------:R-:W-:-:S07]  /*0380*/  LEPC R20, `(.L_x_42) ;  /* 0x000000001014794e */ /* 0x000fce0000000000 */
[----:B0-----:R-:W-:Y:S05]  /*0390*/  CALL.ABS.NOINC R8 ;  /* 0x0000000008007343 */ /* 0x001fea0003c00000 */
.L_x_42:
[----:B------:R-:W2:Y:S01]  /*03a0*/  LDG.E R0, desc[UR36][R16.64+-0x14] ;  /* 0xffffec2410007981 */ /* 0x000ea2000c1e1900 */
[----:B------:R0:W1:Y:S01]  /*03b0*/  LDC.64 R8, c[0x4][R22] ;  /* 0x0100000016087b82 */ /* 0x0000620000000a00 */
[----:B------:R-:W3:Y:S01]  /*03c0*/  LDCU.64 UR4, c[0x4][0x20] ;  /* 0x01000400ff0477ac */ /* 0x000ee20008000a00 */
[----:B------:R-:W-:Y:S01]  /*03d0*/  IMAD.MOV.U32 R6, RZ, RZ, R18 ;  /* 0x000000ffff067224 */ /* 0x000fe200078e0012 */
[----:B------:R-:W-:Y:S02]  /*03e0*/  MOV R7, R2 ;  /* 0x0000000200077202 */ /* 0x000fe40000000f00 */
[----:B---3--:R-:W-:Y:S01]  /*03f0*/  MOV R4, UR4 ;  /* 0x0000000400047c02 */ /* 0x008fe20008000f00 */
[----:B------:R-:W-:Y:S01]  /*0400*/  IMAD.U32 R5, RZ, RZ, UR5 ;  /* 0x00000005ff057e24 */ /* 0x000fe2000f8e00ff */
[----:B-12---:R0:W-:Y:S06]  /*0410*/  STL [R1], R0 ;  /* 0x0000000001007387 */ /* 0x0061ec0000100800 */
[----:B------:R-:W-:-:S07]  /*0420*/  LEPC R20, `(.L_x_43) ;  /* 0x000000001014794e */ /* 0x000fce0000000000 */
[----:B0-----:R-:W-:Y:S05]  /*0430*/  CALL.ABS.NOINC R8 ;  /* 0x0000000008007343 */ /* 0x001fea0003c00000 */
.L_x_43:
        /* <DEDUP_REMOVED lines=10> */
.L_x_44:
        /* <DEDUP_REMOVED lines=10> */
.L_x_45:
        /* <DEDUP_REMOVED lines=10> */
.L_x_46:
        /* <DEDUP_REMOVED lines=10> */
.L_x_47:
        /* <DEDUP_REMOVED lines=10> */
.L_x_48:
        /* <DEDUP_REMOVED lines=10> */
.L_x_49:
        /* <DEDUP_REMOVED lines=10> */
.L_x_50:
        /* <DEDUP_REMOVED lines=10> */
.L_x_51:
        /* <DEDUP_REMOVED lines=10> */
.L_x_52:
        /* <DEDUP_REMOVED lines=10> */
.L_x_53:
        /* <DEDUP_REMOVED lines=10> */
.L_x_54:
        /* <DEDUP_REMOVED lines=10> */
.L_x_55:
[----:B------:R-:W-:Y:S02]  /*0bc0*/  ISETP.NE.AND P6, PT, R24, RZ, PT ;  /* 0x000000ff1800720c */ /* 0x000fe40003fc5270 */
[----:B------:R-:W-:-:S05]  /*0bd0*/  IADD3 R16, P0, PT, R16, 0x40, RZ ;  /* 0x0000004010107810 */ /* 0x000fca0007f1e0ff */
[----:B------:R-:W-:-:S06]  /*0be0*/  IMAD.X R17, RZ, RZ, R17, P0 ;  /* 0x000000ffff117224 */ /* 0x000fcc00000e0611 */
[----:B------:R-:W-:Y:S05]  /*0bf0*/  @P6 BRA `(.L_x_56) ;  /* 0xfffffff400606947 */ /* 0x000fea000383ffff */
[----:B------:R-:W-:Y:S05]  /*0c00*/  BSYNC.RECONVERGENT B6 ;  /* 0x0000000000067941 */ /* 0x000fea0003800200 */
.L_x_39:
        /* <DEDUP_REMOVED lines=11> */
[----:B0-----:R-:W3:Y:S01]  /*0cc0*/  LDG.E R0, desc[UR36][R16.64] ;  /* 0x0000002410007981 */ /* 0x001ee2000c1e1900 */
[----:B------:R0:W1:Y:S01]  /*0cd0*/  LDC.64 R8, c[0x4][R22] ;  /* 0x0100000016087b82 */ /* 0x0000620000000a00 */
[----:B--2---:R-:W-:Y:S01]  /*0ce0*/  IMAD.U32 R4, RZ, RZ, UR4 ;  /* 0x00000004ff047e24 */ /* 0x004fe2000f8e00ff */
[----:B------:R-:W-:Y:S01]  /*0cf0*/  MOV R5, UR5 ;  /* 0x0000000500057c02 */ /* 0x000fe20008000f00 */
[----:B------:R-:W-:Y:S02]  /*0d00*/  IMAD.MOV.U32 R6, RZ, RZ, R18 ;  /* 0x000000ffff067224 */ /* 0x000fe400078e0012 */
[----:B------:R-:W-:Y:S01]  /*0d10*/  IMAD.MOV.U32 R7, RZ, RZ, R2 ;  /* 0x000000ffff077224 */ /* 0x000fe200078e0002 */
[----:B-1-3--:R0:W-:Y:S06]  /*0d20*/  STL [R1], R0 ;  /* 0x0000000001007387 */ /* 0x00a1ec0000100800 */
[----:B------:R-:W-:-:S07]  /*0d30*/  LEPC R20, `(.L_x_59) ;  /* 0x000000001014794e */ /* 0x000fce0000000000 */
[----:B0-----:R-:W-:Y:S05]  /*0d40*/  CALL.ABS.NOINC R8 ;  /* 0x0000000008007343 */ /* 0x001fea0003c00000 */
.L_x_59:
        /* <DEDUP_REMOVED lines=10> */
.L_x_60:
        /* <DEDUP_REMOVED lines=10> */
.L_x_61:
        /* <DEDUP_REMOVED lines=10> */
.L_x_62:
        /* <DEDUP_REMOVED lines=10> */
.L_x_63:
        /* <DEDUP_REMOVED lines=10> */
.L_x_64:
        /* <DEDUP_REMOVED lines=10> */
.L_x_65:
        /* <DEDUP_REMOVED lines=10> */
.L_x_66:
[----:B------:R-:W-:-:S07]  /*11b0*/  VIADD R19, R19, 0x8 ;  /* 0x0000000813137836 */ /* 0x000fce0000000000 */
.L_x_58:
        /* <DEDUP_REMOVED lines=19> */
.L_x_68:
        /* <DEDUP_REMOVED lines=10> */
.L_x_69:
        /* <DEDUP_REMOVED lines=10> */
.L_x_70:
        /* <DEDUP_REMOVED lines=10> */
.L_x_71:
[----:B------:R-:W-:-:S07]  /*14d0*/  IADD3 R19, PT, PT, R19, 0x4, RZ ;  /* 0x0000000413137810 */ /* 0x000fce0007ffe0ff */
.L_x_67:
[----:B------:R-:W-:-:S13]  /*14e0*/  ISETP.NE.AND P0, PT, R23, RZ, PT ;  /* 0x000000ff1700720c */ /* 0x000fda0003f05270 */
[----:B------:R-:W-:Y:S05]  /*14f0*/  @!P0 BRA `(.L_x_57) ;  /* 0x00000000005c8947 */ /* 0x000fea0003800000 */
[----:B------:R-:W1:Y:S01]  /*1500*/  LDC.64 R16, c[0x0][0x380] ;  /* 0x0000e000ff107b82 */ /* 0x000e620000000a00 */
[----:B------:R-:W-:Y:S02]  /*1510*/  IMAD.MOV R23, RZ, RZ, -R23 ;  /* 0x000000ffff177224 */ /* 0x000fe400078e0a17 */
[----:B-1----:R-:W-:-:S07]  /*1520*/  IMAD.WIDE.U32 R16, R19, 0x4, R16 ;  /* 0x0000000413107825 */ /* 0x002fce00078e0010 */
.L_x_73:
[----:B------:R-:W-:Y:S01]  /*1530*/  IMAD.MOV.U32 R10, RZ, RZ, R16 ;  /* 0x000000ffff0a7224 */ /* 0x000fe200078e0010 */
[----:B------:R-:W-:Y:S01]  /*1540*/  MOV R11, R17 ;  /* 0x00000011000b7202 */ /* 0x000fe20000000f00 */
[----:B------:R-:W1:Y:S04]  /*1550*/  LDCU.64 UR4, c[0x4][0x20] ;  /* 0x01000400ff0477ac */ /* 0x000e680008000a00 */
[----:B0-----:R-:W2:Y:S01]  /*1560*/  LDG.E R0, desc[UR36][R10.64] ;  /* 0x000000240a007981 */ /* 0x001ea2000c1e1900 */
[----:B------:R-:W-:Y:S01]  /*1570*/  MOV R8, 0x0 ;  /* 0x0000000000087802 */ /* 0x000fe20000000f00 */
[----:B------:R-:W-:Y:S02]  /*1580*/  VIADD R23, R23, 0x1 ;  /* 0x0000000117177836 */ /* 0x000fe40000000000 */
[----:B------:R-:W-:-:S02]  /*1590*/  IMAD.MOV.U32 R6, RZ, RZ, R18 ;  /* 0x000000ffff067224 */ /* 0x000fc400078e0012 */
[----:B------:R-:W-:Y:S01]  /*15a0*/  IMAD.MOV.U32 R7, RZ, RZ, R2 ;  /* 0x000000ffff077224 */ /* 0x000fe200078e0002 */
[----:B------:R-:W0:Y:S01]  /*15b0*/  LDC.64 R8, c[0x4][R8] ;  /* 0x0100000008087b82 */ /* 0x000e220000000a00 */
[----:B------:R-:W-:Y:S01]  /*15c0*/  ISETP.NE.AND P0, PT, R23, RZ, PT ;  /* 0x000000ff1700720c */ /* 0x000fe20003f05270 */
[----:B-1----:R-:W-:Y:S01]  /*15d0*/  IMAD.U32 R4, RZ, RZ, UR4 ;  /* 0x00000004ff047e24 */ /* 0x002fe2000f8e00ff */
[----:B------:R-:W-:Y:S01]  /*15e0*/  MOV R5, UR5 ;  /* 0x0000000500057c02 */ /* 0x000fe20008000f00 */
[----:B--2---:R1:W-:Y:S02]  /*15f0*/  STL [R1], R0 ;  /* 0x0000000001007387 */ /* 0x0043e40000100800 */
[----:B01----:R-:W-:-:S08]  /*1600*/  P2R R0, PR, RZ, 0x1 ;  /* 0x00000001ff007803 */ /* 0x003fd00000000000 */
[----:B------:R-:W-:-:S07]  /*1610*/  LEPC R20, `(.L_x_72) ;  /* 0x000000001014794e */ /* 0x000fce0000000000 */
[----:B------:R-:W-:Y:S05]  /*1620*/  CALL.ABS.NOINC R8 ;  /* 0x0000000008007343 */ /* 0x000fea0003c00000 */
.L_x_72:
[----:B------:R-:W-:Y:S02]  /*1630*/  ISETP.NE.AND P6, PT, R23, RZ, PT ;  /* 0x000000ff1700720c */ /* 0x000fe40003fc5270 */
[----:B------:R-:W-:-:S04]  /*1640*/  IADD3 R16, P0, PT, R16, 0x4, RZ ;  /* 0x0000000410107810 */ /* 0x000fc80007f1e0ff */
[----:B------:R-:W-:-:S07]  /*1650*/  IADD3.X R17, PT, PT, RZ, R17, RZ, P0, !PT ;  /* 0x00000011ff117210 */ /* 0x000fce00007fe4ff */
[----:B------:R-:W-:Y:S05]  /*1660*/  @P6 BRA `(.L_x_73) ;  /* 0xfffffffc00b06947 */ /* 0x000fea000383ffff */
.L_x_57:
[----:B0-----:R-:W-:Y:S05]  /*1670*/  BSYNC.RECONVERGENT B6 ;  /* 0x0000000000067941 */ /* 0x001fea0003800200 */
.L_x_38:
        /* <DEDUP_REMOVED lines=8> */
.L_x_74:
[----:B------:R-:W-:Y:S05]  /*1700*/  EXIT ;  /* 0x000000000000794d */ /* 0x000fea0003800000 */
.L_x_75:
        /* <DEDUP_REMOVED lines=15> */
.L_x_128:


//--------------------- .text._Z7PrintBwiii       --------------------------
	.section	.text._Z7PrintBwiii,"ax",@progbits
	.align	128
        .global         _Z7PrintBwiii
        .type           _Z7PrintBwiii,@function
        .size           _Z7PrintBwiii,(.L_x_129 - _Z7PrintBwiii)
        .other          _Z7PrintBwiii,@"STO_CUDA_ENTRY STV_DEFAULT"
_Z7PrintBwiii:
.text._Z7PrintBwiii:
[----:B------:R-:W0:Y:S08]  /*0000*/  LDC R1, c[0x0][0x37c] ;  /* 0x0000df00ff017b82 */ /* 0x000e300000000800 */
[----:B------:R-:W1:Y:S01]  /*0010*/  LDC.64 R8, c[0x0][0x380] ;  /* 0x0000e000ff087b82 */ /* 0x000e620000000a00 */
[----:B0-----:R-:W-:Y:S01]  /*0020*/  VIADD R1, R1, 0xfffffff0 ;  /* 0xfffffff001017836 */ /* 0x001fe20000000000 */
[----:B------:R-:W-:Y:S01]  /*0030*/  MOV R0, 0x0 ;  /* 0x0000000000007802 */ /* 0x000fe20000000f00 */
[----:B------:R-:W0:Y:S01]  /*0040*/  LDCU UR4, c[0x0][0x2f8] ;  /* 0x00005f00ff0477ac */ /* 0x000e220008000800 */
[----:B------:R-:W2:Y:S04]  /*0050*/  LDCU.64 UR6, c[0x4][0x18] ;  /* 0x01000300ff0677ac */ /* 0x000ea80008000a00 */
[----:B------:R-:W3:Y:S01]  /*0060*/  LDC R10, c[0x0][0x388] ;  /* 0x0000e200ff0a7b82 */ /* 0x000ee20000000800 */
[----:B------:R-:W4:Y:S07]  /*0070*/  LDCU UR5, c[0x0][0x2fc] ;  /* 0x00005f80ff0577ac */ /* 0x000f2e0008000800 */
[----:B------:R5:W5:Y:S01]  /*0080*/  LDC.64 R2, c[0x4][R0] ;  /* 0x0100000000027b82 */ /* 0x000b620000000a00 */
[----:B0-----:R-:W-:Y:S01]  /*0090*/  IADD3 R6, P0, PT, R1, UR4, RZ ;  /* 0x0000000401067c10 */ /* 0x001fe2000ff1e0ff */
[----:B-1----:R0:W-:Y:S01]  /*00a0*/  STL.64 [R1], R8 ;  /* 0x0000000801007387 */ /* 0x0021e20000100a00 */
[----:B--2---:R-:W-:Y:S01]  /*00b0*/  IMAD.U32 R4, RZ, RZ, UR6 ;  /* 0x00000006ff047e24 */ /* 0x004fe2000f8e00ff */
[----:B------:R-:W-:-:S02]  /*00c0*/  MOV R5, UR7 ;  /* 0x0000000700057c02 */ /* 0x000fc40008000f00 */
[----:B----4-:R-:W-:Y:S01]  /*00d0*/  IMAD.X R7, RZ, RZ, UR5, P0 ;  /* 0x00000005ff077e24 */ /* 0x010fe200080e06ff */
[----:B---3--:R0:W-:Y:S07]  /*00e0*/  STL [R1+0x8], R10 ;  /* 0x0000080a01007387 */ /* 0x0081ee0000100800 */
[----:B------:R-:W-:-:S07]  /*00f0*/  LEPC R20, `(.L_x_76) ;  /* 0x000000001014794e */ /* 0x000fce0000000000 */
[----:B0----5:R-:W-:Y:S05]  /*0100*/  CALL.ABS.NOINC R2 ;  /* 0x0000000002007343 */ /* 0x021fea0003c00000 */
.L_x_76:
[----:B------:R-:W-:Y:S05]  /*0110*/  EXIT ;  /* 0x000000000000794d */ /* 0x000fea0003800000 */
.L_x_77:
        /* <DEDUP_REMOVED lines=14> */
.L_x_129:


//--------------------- .text._Z7PrintFwiii       --------------------------
	.section	.text._Z7PrintFwiii,"ax",@progbits
	.align	128
        .global         _Z7PrintFwiii
        .type           _Z7PrintFwiii,@function
        .size           _Z7PrintFwiii,(.L_x_130 - _Z7PrintFwiii)
        .other          _Z7PrintFwiii,@"STO_CUDA_ENTRY STV_DEFAULT"
_Z7PrintFwiii:
.text._Z7PrintFwiii:
        /* <DEDUP_REMOVED lines=17> */
.L_x_78:
[----:B------:R-:W-:Y:S05]  /*0110*/  EXIT ;  /* 0x000000000000794d */ /* 0x000fea0003800000 */
.L_x_79:
        /* <DEDUP_REMOVED lines=14> */
.L_x_130:


//--------------------- .text._Z7SetFlagPii       --------------------------
	.section	.text._Z7SetFlagPii,"ax",@progbits
	.align	128
        .global         _Z7SetFlagPii
        .type           _Z7SetFlagPii,@function
        .size           _Z7SetFlagPii,(.L_x_131 - _Z7SetFlagPii)
        .other          _Z7SetFlagPii,@"STO_CUDA_ENTRY STV_DEFAULT"
_Z7SetFlagPii:
.text._Z7SetFlagPii:
[----:B------:R-:W-:Y:S08]  /*0000*/  LDC R1, c[0x0][0x37c] ;  /* 0x0000df00ff017b82 */ /* 0x000ff00000000800 */
[----:B------:R-:W0:Y:S01]  /*0010*/  LDC R5, c[0x0][0x388] ;  /* 0x0000e200ff057b82 */ /* 0x000e220000000800 */
[----:B------:R-:W1:Y:S07]  /*0020*/  LDCU.64 UR4, c[0x0][0x358] ;  /* 0x00006b00ff0477ac */ /* 0x000e6e0008000a00 */
[----:B------:R-:W0:Y:S02]  /*0030*/  LDC.64 R2, c[0x0][0x380] ;  /* 0x0000e000ff027b82 */ /* 0x000e240000000a00 */
[----:B0-----:R-:W-:-:S05]  /*0040*/  IMAD.WIDE R2, R5, 0x4, R2 ;  /* 0x0000000405027825 */ /* 0x001fca00078e0202 */
[----:B-1----:R-:W2:Y:S02]  /*0050*/  LDG.E R0, desc[UR4][R2.64] ;  /* 0x0000000402007981 */ /* 0x002ea4000c1e1900 */
[----:B--2---:R-:W-:-:S05]  /*0060*/  IADD3 R5, PT, PT, -R0, 0x1, RZ ;  /* 0x0000000100057810 */ /* 0x004fca0007ffe1ff */
[----:B------:R-:W-:Y:S01]  /*0070*/  STG.E desc[UR4][R2.64], R5 ;  /* 0x0000000502007986 */ /* 0x000fe2000c101904 */
[----:B------:R-:W-:Y:S05]  /*0080*/  EXIT ;  /* 0x000000000000794d */ /* 0x000fea0003800000 */
.L_x_80:
        /* <DEDUP_REMOVED lines=15> */
.L_x_131:


//--------------------- .text._Z12WaituntilOnePiiiiii --------------------------
	.section	.text._Z12WaituntilOnePiiiiii,"ax",@progbits
	.align	128
        .global         _Z12WaituntilOnePiiiiii
        .type           _Z12WaituntilOnePiiiiii,@function
        .size           _Z12WaituntilOnePiiiiii,(.L_x_132 - _Z12WaituntilOnePiiiiii)
        .other          _Z12WaituntilOnePiiiiii,@"STO_CUDA_ENTRY STV_DEFAULT"
_Z12WaituntilOnePiiiiii:
.text._Z12WaituntilOnePiiiiii:
[----:B------:R-:W-:Y:S01]  /*0000*/  LDC R1, c[0x0][0x37c] ;  /* 0x0000df00ff017b82 */ /* 0x000fe20000000800 */
[----:B------:R-:W-:Y:S05]  /*0010*/  EXIT ;  /* 0x000000000000794d */ /* 0x000fea0003800000 */
.L_x_81:
        /* <DEDUP_REMOVED lines=14> */
.L_x_132:


//--------------------- .text._Z13WaituntilZeroPiiiiii --------------------------
	.section	.text._Z13WaituntilZeroPiiiiii,"ax",@progbits
	.align	128
        .global         _Z13WaituntilZeroPiiiiii
        .type           _Z13WaituntilZeroPiiiiii,@function
        .size           _Z13WaituntilZeroPiiiiii,(.L_x_133 - _Z13WaituntilZeroPiiiiii)
        .other          _Z13WaituntilZeroPiiiiii,@"STO_CUDA_ENTRY STV_DEFAULT"
_Z13WaituntilZeroPiiiiii:
.text._Z13WaituntilZeroPiiiiii:
[----:B------:R-:W-:Y:S01]  /*0000*/  LDC R1, c[0x0][0x37c] ;  /* 0x0000df00ff017b82 */ /* 0x000fe20000000800 */
[----:B------:R-:W-:Y:S05]  /*0010*/  EXIT ;  /* 0x000000000000794d */ /* 0x000fea0003800000 */
.L_x_82:
        /* <DEDUP_REMOVED lines=14> */
.L_x_133:


//--------------------- .text._Z7SoftmaxPdS_i     --------------------------
	.section	.text._Z7SoftmaxPdS_i,"ax",@progbits
	.align	128
        .global         _Z7SoftmaxPdS_i
        .type           _Z7SoftmaxPdS_i,@function
        .size           _Z7SoftmaxPdS_i,(.L_x_125 - _Z7SoftmaxPdS_i)
        .other          _Z7SoftmaxPdS_i,@"STO_CUDA_ENTRY STV_DEFAULT"
_Z7SoftmaxPdS_i:
.text._Z7SoftmaxPdS_i:
[----:B------:R-:W-:Y:S01]  /*0000*/  LDC R1, c[0x0][0x37c] ;  /* 0x0000df00ff017b82 */ /* 0x000fe20000000800 */
[----:B------:R-:W0:Y:S01]  /*0010*/  S2R R3, SR_CTAID.X ;  /* 0x0000000000037919 */ /* 0x000e220000002500 */
[----:B------:R-:W0:Y:S01]  /*0020*/  LDCU UR4, c[0x0][0x360] ;  /* 0x00006c00ff0477ac */ /* 0x000e220008000800 */
[----:B------:R-:W0:Y:S01]  /*0030*/  S2R R0, SR_TID.X ;  /* 0x0000000000007919 */ /* 0x000e220000002100 */
[----:B------:R-:W1:Y:S01]  /*0040*/  LDCU UR5, c[0x0][0x390] ;  /* 0x00007200ff0577ac */ /* 0x000e620008000800 */
[----:B0-----:R-:W-:-:S05]  /*0050*/  IMAD R3, R3, UR4, R0 ;  /* 0x0000000403037c24 */ /* 0x001fca000f8e0200 */
[----:B-1----:R-:W-:-:S13]  /*0060*/  ISETP.GE.AND P0, PT, R3, UR5, PT ;  /* 0x0000000503007c0c */ /* 0x002fda000bf06270 */
[----:B------:R-:W-:Y:S05]  /*0070*/  @P0 EXIT ;  /* 0x000000000000094d */ /* 0x000fea0003800000 */
[----:B------:R-:W0:Y:S01]  /*0080*/  LDC.64 R6, c[0x0][0x388] ;  /* 0x0000e200ff067b82 */ /* 0x000e220000000a00 */
[----:B------:R-:W0:Y:S07]  /*0090*/  LDCU.64 UR4, c[0x0][0x358] ;  /* 0x00006b00ff0477ac */ /* 0x000e2e0008000a00 */
[----:B------:R-:W1:Y:S01]  /*00a0*/  LDC.64 R4, c[0x0][0x380] ;  /* 0x0000e000ff047b82 */ /* 0x000e620000000a00 */
[----:B0-----:R-:W2:Y:S01]  /*00b0*/  LDG.E.64 R6, desc[UR4][R6.64] ;  /* 0x0000000406067981 */ /* 0x001ea2000c1e1b00 */
[----:B-1----:R-:W-:-:S05]  /*00c0*/  IMAD.WIDE R4, R3, 0x8, R4 ;  /* 0x0000000803047825 */ /* 0x002fca00078e0204 */
[----:B------:R-:W3:Y:S01]  /*00d0*/  LDG.E.64 R8, desc[UR4][R4.64] ;  /* 0x0000000404087981 */ /* 0x000ee2000c1e1b00 */
[----:B------:R-:W-:Y:S01]  /*00e0*/  IMAD.MOV.U32 R2, RZ, RZ, 0x1 ;  /* 0x00000001ff027424 */ /* 0x000fe200078e00ff */
[----:B------:R-:W-:Y:S01]  /*00f0*/  BSSY.RECONVERGENT B0, `(.L_x_83) ;  /* 0x0000012000007945 */ /* 0x000fe20003800200 */
[----:B--2---:R-:W0:Y:S01]  /*0100*/  MUFU.RCP64H R3, R7 ;  /* 0x0000000700037308 */ /* 0x004e220000001800 */
[----:B---3--:R-:W-:-:S03]  /*0110*/  FSETP.GEU.AND P1, PT, |R9|, 6.5827683646048100446e-37, PT ;  /* 0x036000000900780b */ /* 0x008fc60003f2e200 */
[----:B0-----:R-:W-:-:S08]  /*0120*/  DFMA R10, -R6, R2, 1 ;  /* 0x3ff00000060a742b */ /* 0x001fd00000000102 */
[----:B------:R-:W-:-:S08]  /*0130*/  DFMA R10, R10, R10, R10 ;  /* 0x0000000a0a0a722b */ /* 0x000fd0000000000a */
[----:B------:R-:W-:-:S08]  /*0140*/  DFMA R10, R2, R10, R2 ;  /* 0x0000000a020a722b */ /* 0x000fd00000000002 */
[----:B------:R-:W-:-:S08]  /*0150*/  DFMA R2, -R6, R10, 1 ;  /* 0x3ff000000602742b */ /* 0x000fd0000000010a */
[----:B------:R-:W-:-:S08]  /*0160*/  DFMA R2, R10, R2, R10 ;  /* 0x000000020a02722b */ /* 0x000fd0000000000a */
[----:B------:R-:W-:-:S08]  /*0170*/  DMUL R10, R8, R2 ;  /* 0x00000002080a7228 */ /* 0x000fd00000000000 */
[----:B------:R-:W-:-:S08]  /*0180*/  DFMA R12, -R6, R10, R8 ;  /* 0x0000000a060c722b */ /* 0x000fd00000000108 */
[----:B------:R-:W-:-:S10]  /*0190*/  DFMA R2, R2, R12, R10 ;  /* 0x0000000c0202722b */ /* 0x000fd4000000000a */
[----:B------:R-:W-:-:S05]  /*01a0*/  FFMA R0, RZ, R7, R3 ;  /* 0x00000007ff007223 */ /* 0x000fca0000000003 */
[----:B------:R-:W-:-:S13]  /*01b0*/  FSETP.GT.AND P0, PT, |R0|, 1.469367938527859385e-39, PT ;  /* 0x001000000000780b */ /* 0x000fda0003f04200 */
[----:B------:R-:W-:Y:S05]  /*01c0*/  @P0 BRA P1, `(.L_x_84) ;  /* 0x0000000000100947 */ /* 0x000fea0000800000 */
[----:B------:R-:W-:-:S07]  /*01d0*/  MOV R0, 0x1f0 ;  /* 0x000001f000007802 */ /* 0x000fce0000000f00 */
[----:B------:R-:W-:Y:S05]  /*01e0*/  CALL.REL.NOINC `($__internal_0_$__cuda_sm20_div_rn_f64_full) ;  /* 0x0000000000147944 */ /* 0x000fea0003c00000 */
[----:B------:R-:W-:Y:S02]  /*01f0*/  IMAD.MOV.U32 R2, RZ, RZ, R12 ;  /* 0x000000ffff027224 */ /* 0x000fe400078e000c */
[----:B------:R-:W-:-:S07]  /*0200*/  IMAD.MOV.U32 R3, RZ, RZ, R13 ;  /* 0x000000ffff037224 */ /* 0x000fce00078e000d */
.L_x_84:
[----:B------:R-:W-:Y:S05]  /*0210*/  BSYNC.RECONVERGENT B0 ;  /* 0x0000000000007941 */ /* 0x000fea0003800200 */
.L_x_83:
[----:B------:R-:W-:Y:S01]  /*0220*/  STG.E.64 desc[UR4][R4.64], R2 ;  /* 0x0000000204007986 */ /* 0x000fe2000c101b04 */
[----:B------:R-:W-:Y:S05]  /*0230*/  EXIT ;  /* 0x000000000000794d */ /* 0x000fea0003800000 */
        .weak           $__internal_0_$__cuda_sm20_div_rn_f64_full
        .type           $__internal_0_$__cuda_sm20_div_rn_f64_full,@function
        .size           $__internal_0_$__cuda_sm20_div_rn_f64_full,(.L_x_125 - $__internal_0_$__cuda_sm20_div_rn_f64_full)
$__internal_0_$__cuda_sm20_div_rn_f64_full:
[C---:B------:R-:W-:Y:S01]  /*0240*/  FSETP.GEU.AND P0, PT, |R7|.reuse, 1.469367938527859385e-39, PT ;  /* 0x001000000700780b */ /* 0x040fe20003f0e200 */
[----:B------:R-:W-:Y:S01]  /*0250*/  IMAD.MOV.U32 R16, RZ, RZ, 0x1 ;  /* 0x00000001ff107424 */ /* 0x000fe200078e00ff */
[----:B------:R-:W-:Y:S01]  /*0260*/  LOP3.LUT R2, R7, 0x800fffff, RZ, 0xc0, !PT ;  /* 0x800fffff07027812 */ /* 0x000fe200078ec0ff */
[----:B------:R-:W-:Y:S01]  /*0270*/  BSSY.RECONVERGENT B1, `(.L_x_85) ;  /* 0x0000055000017945 */ /* 0x000fe20003800200 */
[C---:B------:R-:W-:Y:S02]  /*0280*/  FSETP.GEU.AND P2, PT, |R9|.reuse, 1.469367938527859385e-39, PT ;  /* 0x001000000900780b */ /* 0x040fe40003f4e200 */
[----:B------:R-:W-:Y:S01]  /*0290*/  LOP3.LUT R3, R2, 0x3ff00000, RZ, 0xfc, !PT ;  /* 0x3ff0000002037812 */ /* 0x000fe200078efcff */
[----:B------:R-:W-:Y:S01]  /*02a0*/  IMAD.MOV.U32 R2, RZ, RZ, R6 ;  /* 0x000000ffff027224 */ /* 0x000fe200078e0006 */
[----:B------:R-:W-:Y:S02]  /*02b0*/  LOP3.LUT R12, R9, 0x7ff00000, RZ, 0xc0, !PT ;  /* 0x7ff00000090c7812 */ /* 0x000fe400078ec0ff */
[----:B------:R-:W-:-:S03]  /*02c0*/  LOP3.LUT R15, R7, 0x7ff00000, RZ, 0xc0, !PT ;  /* 0x7ff00000070f7812 */ /* 0x000fc600078ec0ff */
[----:B------:R-:W-:Y:S01]  /*02d0*/  @!P0 DMUL R2, R6, 8.98846567431157953865e+307 ;  /* 0x7fe0000006028828 */ /* 0x000fe20000000000 */
[----:B------:R-:W-:-:S03]  /*02e0*/  ISETP.GE.U32.AND P1, PT, R12, R15, PT ;  /* 0x0000000f0c00720c */ /* 0x000fc60003f26070 */
[----:B------:R-:W-:Y:S01]  /*02f0*/  @!P2 LOP3.LUT R13, R7, 0x7ff00000, RZ, 0xc0, !PT ;  /* 0x7ff00000070da812 */ /* 0x000fe200078ec0ff */
[----:B------:R-:W-:Y:S01]  /*0300*/  @!P2 IMAD.MOV.U32 R18, RZ, RZ, RZ ;  /* 0x000000ffff12a224 */ /* 0x000fe200078e00ff */
[----:B------:R-:W0:Y:S02]  /*0310*/  MUFU.RCP64H R17, R3 ;  /* 0x0000000300117308 */ /* 0x000e240000001800 */
[----:B------:R-:W-:Y:S01]  /*0320*/  @!P2 ISETP.GE.U32.AND P3, PT, R12, R13, PT ;  /* 0x0000000d0c00a20c */ /* 0x000fe20003f66070 */
[----:B------:R-:W-:-:S05]  /*0330*/  IMAD.MOV.U32 R13, RZ, RZ, 0x1ca00000 ;  /* 0x1ca00000ff0d7424 */ /* 0x000fca00078e00ff */
[----:B------:R-:W-:-:S04]  /*0340*/  @!P2 SEL R19, R13, 0x63400000, !P3 ;  /* 0x634000000d13a807 */ /* 0x000fc80005800000 */
[----:B------:R-:W-:-:S04]  /*0350*/  @!P2 LOP3.LUT R19, R19, 0x80000000, R9, 0xf8, !PT ;  /* 0x800000001313a812 */ /* 0x000fc800078ef809 */
[----:B------:R-:W-:Y:S01]  /*0360*/  @!P2 LOP3.LUT R19, R19, 0x100000, RZ, 0xfc, !PT ;  /* 0x001000001313a812 */ /* 0x000fe200078efcff */
[----:B0-----:R-:W-:-:S08]  /*0370*/  DFMA R10, R16, -R2, 1 ;  /* 0x3ff00000100a742b */ /* 0x001fd00000000802 */
[----:B------:R-:W-:-:S08]  /*0380*/  DFMA R10, R10, R10, R10 ;  /* 0x0000000a0a0a722b */ /* 0x000fd0000000000a */
[----:B------:R-:W-:Y:S01]  /*0390*/  DFMA R16, R16, R10, R16 ;  /* 0x0000000a1010722b */ /* 0x000fe20000000010 */
[----:B------:R-:W-:Y:S01]  /*03a0*/  SEL R11, R13, 0x63400000, !P1 ;  /* 0x634000000d0b7807 */ /* 0x000fe20004800000 */
[----:B------:R-:W-:-:S03]  /*03b0*/  IMAD.MOV.U32 R10, RZ, RZ, R8 ;  /* 0x000000ffff0a7224 */ /* 0x000fc600078e0008 */
[----:B------:R-:W-:-:S03]  /*03c0*/  LOP3.LUT R11, R11, 0x800fffff, R9, 0xf8, !PT ;  /* 0x800fffff0b0b7812 */ /* 0x000fc600078ef809 */
[----:B------:R-:W-:-:S03]  /*03d0*/  DFMA R20, R16, -R2, 1 ;  /* 0x3ff000001014742b */ /* 0x000fc60000000802 */
[----:B------:R-:W-:-:S05]  /*03e0*/  @!P2 DFMA R10, R10, 2, -R18 ;  /* 0x400000000a0aa82b */ /* 0x000fca0000000812 */
[----:B------:R-:W-:Y:S01]  /*03f0*/  DFMA R16, R16, R20, R16 ;  /* 0x000000141010722b */ /* 0x000fe20000000010 */
[----:B------:R-:W-:Y:S02]  /*0400*/  IMAD.MOV.U32 R21, RZ, RZ, R12 ;  /* 0x000000ffff157224 */ /* 0x000fe400078e000c */
[----:B------:R-:W-:Y:S01]  /*0410*/  IMAD.MOV.U32 R20, RZ, RZ, R15 ;  /* 0x000000ffff147224 */ /* 0x000fe200078e000f */
[----:B------:R-:W-:Y:S02]  /*0420*/  @!P0 LOP3.LUT R20, R3, 0x7ff00000, RZ, 0xc0, !PT ;  /* 0x7ff0000003148812 */ /* 0x000fe400078ec0ff */
[----:B------:R-:W-:Y:S02]  /*0430*/  @!P2 LOP3.LUT R21, R11, 0x7ff00000, RZ, 0xc0, !PT ;  /* 0x7ff000000b15a812 */ /* 0x000fe400078ec0ff */
[----:B------:R-:W-:Y:S01]  /*0440*/  DMUL R18, R16, R10 ;  /* 0x0000000a10127228 */ /* 0x000fe20000000000 */
[----:B------:R-:W-:Y:S02]  /*0450*/  VIADD R23, R20, 0xffffffff ;  /* 0xffffffff14177836 */ /* 0x000fe40000000000 */
[----:B------:R-:W-:-:S05]  /*0460*/  VIADD R22, R21, 0xffffffff ;  /* 0xffffffff15167836 */ /* 0x000fca0000000000 */
[----:B------:R-:W-:Y:S01]  /*0470*/  DFMA R14, R18, -R2, R10 ;  /* 0x80000002120e722b */ /* 0x000fe2000000000a */
[----:B------:R-:W-:-:S04]  /*0480*/  ISETP.GT.U32.AND P0, PT, R22, 0x7feffffe, PT ;  /* 0x7feffffe1600780c */ /* 0x000fc80003f04070 */
[----:B------:R-:W-:-:S03]  /*0490*/  ISETP.GT.U32.OR P0, PT, R23, 0x7feffffe, P0 ;  /* 0x7feffffe1700780c */ /* 0x000fc60000704470 */
[----:B------:R-:W-:-:S10]  /*04a0*/  DFMA R14, R16, R14, R18 ;  /* 0x0000000e100e722b */ /* 0x000fd40000000012 */
[----:B------:R-:W-:Y:S05]  /*04b0*/  @P0 BRA `(.L_x_86) ;  /* 0x00000000006c0947 */ /* 0x000fea0003800000 */
[----:B------:R-:W-:-:S04]  /*04c0*/  LOP3.LUT R9, R7, 0x7ff00000, RZ, 0xc0, !PT ;  /* 0x7ff0000007097812 */ /* 0x000fc800078ec0ff */
[CC--:B------:R-:W-:Y:S02]  /*04d0*/  VIADDMNMX R8, R12.reuse, -R9.reuse, 0xb9600000, !PT ;  /* 0xb96000000c087446 */ /* 0x0c0fe40007800909 */
[----:B------:R-:W-:Y:S02]  /*04e0*/  ISETP.GE.U32.AND P0, PT, R12, R9, PT ;  /* 0x000000090c00720c */ /* 0x000fe40003f06070 */
[----:B------:R-:W-:Y:S02]  /*04f0*/  VIMNMX R8, PT, PT, R8, 0x46a00000, PT ;  /* 0x46a0000008087848 */ /* 0x000fe40003fe0100 */
[----:B------:R-:W-:-:S05]  /*0500*/  SEL R13, R13, 0x63400000, !P0 ;  /* 0x634000000d0d7807 */ /* 0x000fca0004000000 */
[----:B------:R-:W-:Y:S02]  /*0510*/  IMAD.IADD R16, R8, 0x1, -R13 ;  /* 0x0000000108107824 */ /* 0x000fe400078e0a0d */
[----:B------:R-:W-:Y:S02]  /*0520*/  IMAD.MOV.U32 R8, RZ, RZ, RZ ;  /* 0x000000ffff087224 */ /* 0x000fe400078e00ff */
[----:B------:R-:W-:-:S06]  /*0530*/  VIADD R9, R16, 0x7fe00000 ;  /* 0x7fe0000010097836 */ /* 0x000fcc0000000000 */
[----:B------:R-:W-:-:S10]  /*0540*/  DMUL R12, R14, R8 ;  /* 0x000000080e0c7228 */ /* 0x000fd40000000000 */
[----:B------:R-:W-:-:S13]  /*0550*/  FSETP.GTU.AND P0, PT, |R13|, 1.469367938527859385e-39, PT ;  /* 0x001000000d00780b */ /* 0x000fda0003f0c200 */
[----:B------:R-:W-:Y:S05]  /*0560*/  @P0 BRA `(.L_x_87) ;  /* 0x0000000000940947 */ /* 0x000fea0003800000 */
[----:B------:R-:W-:Y:S01]  /*0570*/  DFMA R2, R14, -R2, R10 ;  /* 0x800000020e02722b */ /* 0x000fe2000000000a */
[----:B------:R-:W-:-:S09]  /*0580*/  IMAD.MOV.U32 R8, RZ, RZ, RZ ;  /* 0x000000ffff087224 */ /* 0x000fd200078e00ff */
[C---:B------:R-:W-:Y:S02]  /*0590*/  FSETP.NEU.AND P0, PT, R3.reuse, RZ, PT ;  /* 0x000000ff0300720b */ /* 0x040fe40003f0d000 */
[----:B------:R-:W-:-:S04]  /*05a0*/  LOP3.LUT R7, R3, 0x80000000, R7, 0x48, !PT ;  /* 0x8000000003077812 */ /* 0x000fc800078e4807 */
[----:B------:R-:W-:-:S07]  /*05b0*/  LOP3.LUT R9, R7, R9, RZ, 0xfc, !PT ;  /* 0x0000000907097212 */ /* 0x000fce00078efcff */
[----:B------:R-:W-:Y:S05]  /*05c0*/  @!P0 BRA `(.L_x_87) ;  /* 0x00000000007c8947 */ /* 0x000fea0003800000 */
[----:B------:R-:W-:Y:S01]  /*05d0*/  IMAD.MOV R3, RZ, RZ, -R16 ;  /* 0x000000ffff037224 */ /* 0x000fe200078e0a10 */
[----:B------:R-:W-:Y:S01]  /*05e0*/  DMUL.RP R8, R14, R8 ;  /* 0x000000080e087228 */ /* 0x000fe20000008000 */
[----:B------:R-:W-:-:S06]  /*05f0*/  IMAD.MOV.U32 R2, RZ, RZ, RZ ;  /* 0x000000ffff027224 */ /* 0x000fcc00078e00ff */
[----:B------:R-:W-:-:S03]  /*0600*/  DFMA R2, R12, -R2, R14 ;  /* 0x800000020c02722b */ /* 0x000fc6000000000e */
[----:B------:R-:W-:-:S03]  /*0610*/  LOP3.LUT R7, R9, R7, RZ, 0x3c, !PT ;  /* 0x0000000709077212 */ /* 0x000fc600078e3cff */
[----:B------:R-:W-:-:S04]  /*0620*/  IADD3 R2, PT, PT, -R16, -0x43300000, RZ ;  /* 0xbcd0000010027810 */ /* 0x000fc80007ffe1ff */
[----:B------:R-:W-:-:S04]  /*0630*/  FSETP.NEU.AND P0, PT, |R3|, R2, PT ;  /* 0x000000020300720b */ /* 0x000fc80003f0d200 */
[----:B------:R-:W-:Y:S02]  /*0640*/  FSEL R12, R8, R12, !P0 ;  /* 0x0000000c080c7208 */ /* 0x000fe40004000000 */
[----:B------:R-:W-:Y:S01]  /*0650*/  FSEL R13, R7, R13, !P0 ;  /* 0x0000000d070d7208 */ /* 0x000fe20004000000 */
[----:B------:R-:W-:Y:S06]  /*0660*/  BRA `(.L_x_87) ;  /* 0x0000000000547947 */ /* 0x000fec0003800000 */
.L_x_86:
[----:B------:R-:W-:-:S14]  /*0670*/  DSETP.NAN.AND P0, PT, R8, R8, PT ;  /* 0x000000080800722a */ /* 0x000fdc0003f08000 */
[----:B------:R-:W-:Y:S05]  /*0680*/  @P0 BRA `(.L_x_88) ;  /* 0x0000000000440947 */ /* 0x000fea0003800000 */
[----:B------:R-:W-:-:S14]  /*0690*/  DSETP.NAN.AND P0, PT, R6, R6, PT ;  /* 0x000000060600722a */ /* 0x000fdc0003f08000 */
[----:B------:R-:W-:Y:S05]  /*06a0*/  @P0 BRA `(.L_x_89) ;  /* 0x0000000000300947 */ /* 0x000fea0003800000 */
[----:B------:R-:W-:Y:S01]  /*06b0*/  ISETP.NE.AND P0, PT, R21, R20, PT ;  /* 0x000000141500720c */ /* 0x000fe20003f05270 */
[----:B------:R-:W-:Y:S02]  /*06c0*/  IMAD.MOV.U32 R12, RZ, RZ, 0x0 ;  /* 0x00000000ff0c7424 */ /* 0x000fe400078e00ff */
[----:B------:R-:W-:-:S10]  /*06d0*/  IMAD.MOV.U32 R13, RZ, RZ, -0x80000 ;  /* 0xfff80000ff0d7424 */ /* 0x000fd400078e00ff */
[----:B------:R-:W-:Y:S05]  /*06e0*/  @!P0 BRA `(.L_x_87) ;  /* 0x0000000000348947 */ /* 0x000fea0003800000 */
[----:B------:R-:W-:Y:S02]  /*06f0*/  ISETP.NE.AND P0, PT, R21, 0x7ff00000, PT ;  /* 0x7ff000001500780c */ /* 0x000fe40003f05270 */
[----:B------:R-:W-:Y:S02]  /*0700*/  LOP3.LUT R13, R9, 0x80000000, R7, 0x48, !PT ;  /* 0x80000000090d7812 */ /* 0x000fe400078e4807 */
[----:B------:R-:W-:-:S13]  /*0710*/  ISETP.EQ.OR P0, PT, R20, RZ, !P0 ;  /* 0x000000ff1400720c */ /* 0x000fda0004702670 */
[----:B------:R-:W-:Y:S01]  /*0720*/  @P0 LOP3.LUT R2, R13, 0x7ff00000, RZ, 0xfc, !PT ;  /* 0x7ff000000d020812 */ /* 0x000fe200078efcff */
[----:B------:R-:W-:Y:S02]  /*0730*/  @!P0 IMAD.MOV.U32 R12, RZ, RZ, RZ ;  /* 0x000000ffff0c8224 */ /* 0x000fe400078e00ff */
[----:B------:R-:W-:Y:S02]  /*0740*/  @P0 IMAD.MOV.U32 R12, RZ, RZ, RZ ;  /* 0x000000ffff0c0224 */ /* 0x000fe400078e00ff */
[----:B------:R-:W-:Y:S01]  /*0750*/  @P0 IMAD.MOV.U32 R13, RZ, RZ, R2 ;  /* 0x000000ffff0d0224 */ /* 0x000fe200078e0002 */
[----:B------:R-:W-:Y:S06]  /*0760*/  BRA `(.L_x_87) ;  /* 0x0000000000147947 */ /* 0x000fec0003800000 */
.L_x_89:
[----:B------:R-:W-:Y:S01]  /*0770*/  LOP3.LUT R13, R7, 0x80000, RZ, 0xfc, !PT ;  /* 0x00080000070d7812 */ /* 0x000fe200078efcff */
[----:B------:R-:W-:Y:S01]  /*0780*/  IMAD.MOV.U32 R12, RZ, RZ, R6 ;  /* 0x000000ffff0c7224 */ /* 0x000fe200078e0006 */
[----:B------:R-:W-:Y:S06]  /*0790*/  BRA `(.L_x_87) ;  /* 0x0000000000087947 */ /* 0x000fec0003800000 */
.L_x_88:
[----:B------:R-:W-:Y:S01]  /*07a0*/  LOP3.LUT R13, R9, 0x80000, RZ, 0xfc, !PT ;  /* 0x00080000090d7812 */ /* 0x000fe200078efcff */
[----:B------:R-:W-:-:S07]  /*07b0*/  IMAD.MOV.U32 R12, RZ, RZ, R8 ;  /* 0x000000ffff0c7224 */ /* 0x000fce00078e0008 */
.L_x_87:
[----:B------:R-:W-:Y:S05]  /*07c0*/  BSYNC.RECONVERGENT B1 ;  /* 0x0000000000017941 */ /* 0x000fea0003800200 */
.L_x_85:
[----:B------:R-:W-:Y:S02]  /*07d0*/  IMAD.MOV.U32 R2, RZ, RZ, R0 ;  /* 0x000000ffff027224 */ /* 0x000fe400078e0000 */
[----:B------:R-:W-:-:S04]  /*07e0*/  IMAD.MOV.U32 R3, RZ, RZ, 0x0 ;  /* 0x00000000ff037424 */ /* 0x000fc800078e00ff */
[----:B------:R-:W-:Y:S05]  /*07f0*/  RET.REL.NODEC R2 `(_Z7SoftmaxPdS_i) ;  /* 0xfffffff802007950 */ /* 0x000fea0003c3ffff */
.L_x_90:
        /* <DEDUP_REMOVED lines=16> */
.L_x_125:


//--------------------- .text._Z11ExponentialPdi  --------------------------
	.section	.text._Z11ExponentialPdi,"ax",@progbits
	.align	128
        .global         _Z11ExponentialPdi
        .type           _Z11ExponentialPdi,@function
        .size           _Z11ExponentialPdi,(.L_x_135 - _Z11ExponentialPdi)
        .other          _Z11ExponentialPdi,@"STO_CUDA_ENTRY STV_DEFAULT"
_Z11ExponentialPdi:
.text._Z11ExponentialPdi:
[----:B------:R-:W-:Y:S01]  /*0000*/  LDC R1, c[0x0][0x37c] ;  /* 0x0000df00ff017b82 */ /* 0x000fe20000000800 */
[----:B------:R-:W0:Y:S01]  /*0010*/  S2R R0, SR_CTAID.X ;  /* 0x0000000000007919 */ /* 0x000e220000002500 */
[----:B------:R-:W0:Y:S01]  /*0020*/  LDCU UR6, c[0x0][0x360] ;  /* 0x00006c00ff0677ac */ /* 0x000e220008000800 */
[----:B------:R-:W-:Y:S01]  /*0030*/  BSSY.RECONVERGENT B0, `(.L_x_91) ;  /* 0x0000046000007945 */ /* 0x000fe20003800200 */
[----:B------:R-:W0:Y:S01]  /*0040*/  S2R R3, SR_TID.X ;  /* 0x0000000000037919 */ /* 0x000e220000002100 */
[----:B------:R-:W1:Y:S01]  /*0050*/  LDCU UR7, c[0x0][0x388] ;  /* 0x00007100ff0777ac */ /* 0x000e620008000800 */
[----:B------:R-:W2:Y:S01]  /*0060*/  LDCU.64 UR4, c[0x0][0x358] ;  /* 0x00006b00ff0477ac */ /* 0x000ea20008000a00 */
[----:B0-----:R-:W-:-:S05]  /*0070*/  IMAD R0, R0, UR6, R3 ;  /* 0x0000000600007c24 */ /* 0x001fca000f8e0203 */
[----:B-1----:R-:W-:-:S13]  /*0080*/  ISETP.GE.AND P0, PT, R0, UR7, PT ;  /* 0x0000000700007c0c */ /* 0x002fda000bf06270 */
[----:B--2---:R-:W-:Y:S05]  /*0090*/  @P0 BRA `(.L_x_92) ;  /* 0x0000000000fc0947 */ /* 0x004fea0003800000 */
[----:B------:R-:W0:Y:S02]  /*00a0*/  LDC.64 R2, c[0x0][0x380] ;  /* 0x0000e000ff027b82 */ /* 0x000e240000000a00 */
[----:B0-----:R-:W-:-:S05]  /*00b0*/  IMAD.WIDE R2, R0, 0x8, R2 ;  /* 0x0000000800027825 */ /* 0x001fca00078e0202 */
[----:B------:R-:W2:Y:S01]  /*00c0*/  LDG.E.64 R4, desc[UR4][R2.64] ;  /* 0x0000000402047981 */ /* 0x000ea2000c1e1b00 */
[----:B------:R-:W-:Y:S01]  /*00d0*/  IMAD.MOV.U32 R6, RZ, RZ, 0x652b82fe ;  /* 0x652b82feff067424 */ /* 0x000fe200078e00ff */
[----:B------:R-:W-:Y:S01]  /*00e0*/  UMOV UR6, 0xfefa39ef ;  /* 0xfefa39ef00067882 */ /* 0x000fe20000000000 */
[----:B------:R-:W-:Y:S01]  /*00f0*/  IMAD.MOV.U32 R7, RZ, RZ, 0x3ff71547 ;  /* 0x3ff71547ff077424 */ /* 0x000fe200078e00ff */
[----:B------:R-:W-:Y:S01]  /*0100*/  UMOV UR7, 0x3fe62e42 ;  /* 0x3fe62e4200077882 */ /* 0x000fe20000000000 */
[----:B------:R-:W-:Y:S04]  /*0110*/  BSSY.RECONVERGENT B1, `(.L_x_93) ;  /* 0x0000036000017945 */ /* 0x000fe80003800200 */
[----:B--2---:R-:W-:Y:S01]  /*0120*/  DFMA R6, R4, R6, 6.75539944105574400000e+15 ;  /* 0x433800000406742b */ /* 0x004fe20000000006 */
[----:B------:R-:W-:-:S07]  /*0130*/  FSETP.GEU.AND P0, PT, |R5|, 4.1917929649353027344, PT ;  /* 0x4086232b0500780b */ /* 0x000fce0003f0e200 */
[----:B------:R-:W-:-:S08]  /*0140*/  DADD R8, R6, -6.75539944105574400000e+15 ;  /* 0xc338000006087429 */ /* 0x000fd00000000000 */
[----:B------:R-:W-:Y:S01]  /*0150*/  DFMA R10, R8, -UR6, R4 ;  /* 0x80000006080a7c2b */ /* 0x000fe20008000004 */
[----:B------:R-:W-:Y:S01]  /*0160*/  UMOV UR6, 0x3b39803f ;  /* 0x3b39803f00067882 */ /* 0x000fe20000000000 */
[----:B------:R-:W-:-:S06]  /*0170*/  UMOV UR7, 0x3c7abc9e ;  /* 0x3c7abc9e00077882 */ /* 0x000fcc0000000000 */
[----:B------:R-:W-:Y:S01]  /*0180*/  DFMA R8, R8, -UR6, R10 ;  /* 0x8000000608087c2b */ /* 0x000fe2000800000a */
[----:B------:R-:W-:Y:S01]  /*0190*/  UMOV UR6, 0x69ce2bdf ;  /* 0x69ce2bdf00067882 */ /* 0x000fe20000000000 */
[----:B------:R-:W-:Y:S01]  /*01a0*/  IMAD.MOV.U32 R10, RZ, RZ, -0x35dec16 ;  /* 0xfca213eaff0a7424 */ /* 0x000fe200078e00ff */
[----:B------:R-:W-:Y:S01]  /*01b0*/  UMOV UR7, 0x3e5ade15 ;  /* 0x3e5ade1500077882 */ /* 0x000fe20000000000 */
[----:B------:R-:W-:-:S06]  /*01c0*/  IMAD.MOV.U32 R11, RZ, RZ, 0x3e928af3 ;  /* 0x3e928af3ff0b7424 */ /* 0x000fcc00078e00ff */
[----:B------:R-:W-:Y:S01]  /*01d0*/  DFMA R10, R8, UR6, R10 ;  /* 0x00000006080a7c2b */ /* 0x000fe2000800000a */
[----:B------:R-:W-:Y:S01]  /*01e0*/  UMOV UR6, 0x62401315 ;  /* 0x6240131500067882 */ /* 0x000fe20000000000 */
[----:B------:R-:W-:-:S06]  /*01f0*/  UMOV UR7, 0x3ec71dee ;  /* 0x3ec71dee00077882 */ /* 0x000fcc0000000000 */
[----:B------:R-:W-:Y:S01]  /*0200*/  DFMA R10, R8, R10, UR6 ;  /* 0x00000006080a7e2b */ /* 0x000fe2000800000a */
        /* <DEDUP_REMOVED lines=20> */
[----:B------:R-:W-:-:S08]  /*0350*/  DFMA R10, R8, R10, UR6 ;  /* 0x00000006080a7e2b */ /* 0x000fd0000800000a */
[----:B------:R-:W-:-:S08]  /*0360*/  DFMA R10, R8, R10, 1 ;  /* 0x3ff00000080a742b */ /* 0x000fd0000000000a */
[----:B------:R-:W-:-:S10]  /*0370*/  DFMA R10, R8, R10, 1 ;  /* 0x3ff00000080a742b */ /* 0x000fd4000000000a */
[----:B------:R-:W-:Y:S01]  /*0380*/  LEA R9, R6, R11, 0x14 ;  /* 0x0000000b06097211 */ /* 0x000fe200078ea0ff */
[----:B------:R-:W-:Y:S01]  /*0390*/  IMAD.MOV.U32 R8, RZ, RZ, R10 ;  /* 0x000000ffff087224 */ /* 0x000fe200078e000a */
[----:B------:R-:W-:Y:S06]  /*03a0*/  @!P0 BRA `(.L_x_94) ;  /* 0x0000000000308947 */ /* 0x000fec0003800000 */
[----:B------:R-:W-:Y:S01]  /*03b0*/  FSETP.GEU.AND P1, PT, |R5|, 4.2275390625, PT ;  /* 0x408748000500780b */ /* 0x000fe20003f2e200 */
[C---:B------:R-:W-:Y:S02]  /*03c0*/  DADD R8, R4.reuse, +INF ;  /* 0x7ff0000004087429 */ /* 0x040fe40000000000 */
[----:B------:R-:W-:-:S08]  /*03d0*/  DSETP.GEU.AND P0, PT, R4, RZ, PT ;  /* 0x000000ff0400722a */ /* 0x000fd00003f0e000 */
[----:B------:R-:W-:Y:S02]  /*03e0*/  FSEL R8, R8, RZ, P0 ;  /* 0x000000ff08087208 */ /* 0x000fe40000000000 */
[----:B------:R-:W-:Y:S02]  /*03f0*/  @!P1 LEA.HI R7, R6, R6, RZ, 0x1 ;  /* 0x0000000606079211 */ /* 0x000fe400078f08ff */
[----:B------:R-:W-:Y:S02]  /*0400*/  FSEL R9, R9, RZ, P0 ;  /* 0x000000ff09097208 */ /* 0x000fe40000000000 */
[----:B------:R-:W-:-:S04]  /*0410*/  @!P1 SHF.R.S32.HI R7, RZ, 0x1, R7 ;  /* 0x00000001ff079819 */ /* 0x000fc80000011407 */
[----:B------:R-:W-:Y:S01]  /*0420*/  @!P1 LEA R11, R7, R11, 0x14 ;  /* 0x0000000b070b9211 */ /* 0x000fe200078ea0ff */
[----:B------:R-:W-:-:S05]  /*0430*/  @!P1 IMAD.IADD R4, R6, 0x1, -R7 ;  /* 0x0000000106049824 */ /* 0x000fca00078e0a07 */
[----:B------:R-:W-:Y:S01]  /*0440*/  @!P1 LEA R5, R4, 0x3ff00000, 0x14 ;  /* 0x3ff0000004059811 */ /* 0x000fe200078ea0ff */
[----:B------:R-:W-:-:S06]  /*0450*/  @!P1 IMAD.MOV.U32 R4, RZ, RZ, RZ ;  /* 0x000000ffff049224 */ /* 0x000fcc00078e00ff */
[----:B------:R-:W-:-:S11]  /*0460*/  @!P1 DMUL R8, R10, R4 ;  /* 0x000000040a089228 */ /* 0x000fd60000000000 */
.L_x_94:
[----:B------:R-:W-:Y:S05]  /*0470*/  BSYNC.RECONVERGENT B1 ;  /* 0x0000000000017941 */ /* 0x000fea0003800200 */
.L_x_93:
[----:B------:R0:W-:Y:S02]  /*0480*/  STG.E.64 desc[UR4][R2.64], R8 ;  /* 0x0000000802007986 */ /* 0x0001e4000c101b04 */
.L_x_92:
[----:B------:R-:W-:Y:S05]  /*0490*/  BSYNC.RECONVERGENT B0 ;  /* 0x0000000000007941 */ /* 0x000fea0003800200 */
.L_x_91:
[----:B------:R-:W-:-:S13]  /*04a0*/  ISETP.NE.AND P0, PT, R0, RZ, PT ;  /* 0x000000ff0000720c */ /* 0x000fda0003f05270 */
[----:B------:R-:W-:Y:S05]  /*04b0*/  @P0 EXIT ;  /* 0x000000000000094d */ /* 0x000fea0003800000 */
[----:B0-----:R-:W0:Y:S02]  /*04c0*/  LDC.64 R2, c[0x0][0x380] ;  /* 0x0000e000ff027b82 */ /* 0x001e240000000a00 */
[----:B0-----:R-:W-:Y:S01]  /*04d0*/  STG.E.64 desc[UR4][R2.64], RZ ;  /* 0x000000ff02007986 */ /* 0x001fe2000c101b04 */
[----:B------:R-:W-:Y:S05]  /*04e0*/  EXIT ;  /* 0x000000000000794d */ /* 0x000fea0003800000 */
.L_x_95:
        /* <DEDUP_REMOVED lines=9> */
.L_x_135:


//--------------------- .text._Z7SigmoidPdi       --------------------------
	.section	.text._Z7SigmoidPdi,"ax",@progbits
	.align	128
        .global         _Z7SigmoidPdi
        .type           _Z7SigmoidPdi,@function
        .size           _Z7SigmoidPdi,(.L_x_126 - _Z7SigmoidPdi)
        .other          _Z7SigmoidPdi,@"STO_CUDA_ENTRY STV_DEFAULT"
_Z7SigmoidPdi:
.text._Z7SigmoidPdi:
        /* <DEDUP_REMOVED lines=18> */
[----:B--2---:R-:W-:Y:S02]  /*0120*/  DFMA R6, R4, -R6, 6.75539944105574400000e+15 ;  /* 0x433800000406742b */ /* 0x004fe40000000806 */
[----:B------:R-:W-:-:S06]  /*0130*/  DADD R12, -RZ, -R4 ;  /* 0x00000000ff0c7229 */ /* 0x000fcc0000000904 */
[----:B------:R-:W-:-:S04]  /*0140*/  DADD R8, R6, -6.75539944105574400000e+15 ;  /* 0xc338000006087429 */ /* 0x000fc80000000000 */
[----:B------:R-:W-:-:S04]  /*0150*/  FSETP.GEU.AND P0, PT, |R13|, 4.1917929649353027344, PT ;  /* 0x4086232b0d00780b */ /* 0x000fc80003f0e200 */
[----:B------:R-:W-:Y:S01]  /*0160*/  DFMA R10, R8, -UR6, -R4 ;  /* 0x80000006080a7c2b */ /* 0x000fe20008000804 */
        /* <DEDUP_REMOVED lines=38> */
[C---:B------:R-:W-:Y:S02]  /*03d0*/  DADD R8, -R4.reuse, +INF ;  /* 0x7ff0000004087429 */ /* 0x040fe40000000100 */
[----:B------:R-:W-:-:S08]  /*03e0*/  DSETP.GT.AND P0, PT, R4, RZ, PT ;  /* 0x000000ff0400722a */ /* 0x000fd00003f04000 */
[----:B------:R-:W-:Y:S02]  /*03f0*/  FSEL R8, R8, RZ, !P0 ;  /* 0x000000ff08087208 */ /* 0x000fe40004000000 */
[----:B------:R-:W-:Y:S02]  /*0400*/  @!P1 LEA.HI R7, R6, R6, RZ, 0x1 ;  /* 0x0000000606079211 */ /* 0x000fe400078f08ff */
[----:B------:R-:W-:Y:S02]  /*0410*/  FSEL R9, R9, RZ, !P0 ;  /* 0x000000ff09097208 */ /* 0x000fe40004000000 */
[----:B------:R-:W-:-:S05]  /*0420*/  @!P1 SHF.R.S32.HI R7, RZ, 0x1, R7 ;  /* 0x00000001ff079819 */ /* 0x000fca0000011407 */
[----:B------:R-:W-:Y:S02]  /*0430*/  @!P1 IMAD.IADD R4, R6, 0x1, -R7 ;  /* 0x0000000106049824 */ /* 0x000fe400078e0a07 */
[----:B------:R-:W-:-:S03]  /*0440*/  @!P1 IMAD R11, R7, 0x100000, R11 ;  /* 0x00100000070b9824 */ /* 0x000fc600078e020b */
[----:B------:R-:W-:Y:S02]  /*0450*/  @!P1 LEA R5, R4, 0x3ff00000, 0x14 ;  /* 0x3ff0000004059811 */ /* 0x000fe400078ea0ff */
[----:B------:R-:W-:-:S06]  /*0460*/  @!P1 MOV R4, RZ ;  /* 0x000000ff00049202 */ /* 0x000fcc0000000f00 */
[----:B------:R-:W-:-:S11]  /*0470*/  @!P1 DMUL R8, R10, R4 ;  /* 0x000000040a089228 */ /* 0x000fd60000000000 */
.L_x_99:
[----:B------:R-:W-:Y:S05]  /*0480*/  BSYNC.RECONVERGENT B1 ;  /* 0x0000000000017941 */ /* 0x000fea0003800200 */
.L_x_98:
[----:B------:R-:W-:Y:S01]  /*0490*/  DADD R10, R8, 1 ;  /* 0x3ff00000080a7429 */ /* 0x000fe20000000000 */
[----:B------:R-:W-:Y:S05]  /*04a0*/  BSSY.RECONVERGENT B1, `(.L_x_100) ;  /* 0x000000e000017945 */ /* 0x000fea0003800200 */
[----:B------:R-:W0:Y:S04]  /*04b0*/  MUFU.RCP64H R5, R11 ;  /* 0x0000000b00057308 */ /* 0x000e280000001800 */
[----:B------:R-:W-:-:S05]  /*04c0*/  VIADD R4, R11, 0x300402 ;  /* 0x003004020b047836 */ /* 0x000fca0000000000 */
[----:B------:R-:W-:Y:S01]  /*04d0*/  FSETP.GEU.AND P0, PT, |R4|, 5.8789094863358348022e-39, PT ;  /* 0x004004020400780b */ /* 0x000fe20003f0e200 */
[----:B0-----:R-:W-:-:S08]  /*04e0*/  DFMA R6, -R10, R4, 1 ;  /* 0x3ff000000a06742b */ /* 0x001fd00000000104 */
[----:B------:R-:W-:-:S08]  /*04f0*/  DFMA R6, R6, R6, R6 ;  /* 0x000000060606722b */ /* 0x000fd00000000006 */
[----:B------:R-:W-:-:S08]  /*0500*/  DFMA R6, R4, R6, R4 ;  /* 0x000000060406722b */ /* 0x000fd00000000004 */
[----:B------:R-:W-:-:S08]  /*0510*/  DFMA R8, -R10, R6, 1 ;  /* 0x3ff000000a08742b */ /* 0x000fd00000000106 */
[----:B------:R-:W-:Y:S01]  /*0520*/  DFMA R6, R6, R8, R6 ;  /* 0x000000080606722b */ /* 0x000fe20000000006 */
[----:B------:R-:W-:Y:S10]  /*0530*/  @P0 BRA `(.L_x_101) ;  /* 0x0000000000100947 */ /* 0x000ff40003800000 */
[----:B------:R-:W-:-:S05]  /*0540*/  LOP3.LUT R4, R11, 0x7fffffff, RZ, 0xc0, !PT ;  /* 0x7fffffff0b047812 */ /* 0x000fca00078ec0ff */
[----:B------:R-:W-:Y:S01]  /*0550*/  VIADD R5, R4, 0xfff00000 ;  /* 0xfff0000004057836 */ /* 0x000fe20000000000 */
[----:B------:R-:W-:-:S07]  /*0560*/  MOV R4, 0x580 ;  /* 0x0000058000047802 */ /* 0x000fce0000000f00 */
[----:B------:R-:W-:Y:S05]  /*0570*/  CALL.REL.NOINC `($__internal_1_$__cuda_sm20_dblrcp_rn_slowpath_v3) ;  /* 0x0000000000287944 */ /* 0x000fea0003c00000 */
.L_x_101:
[----:B------:R-:W-:Y:S05]  /*0580*/  BSYNC.RECONVERGENT B1 ;  /* 0x0000000000017941 */ /* 0x000fea0003800200 */
.L_x_100:
[----:B------:R0:W-:Y:S02]  /*0590*/  STG.E.64 desc[UR4][R2.64], R6 ;  /* 0x0000000602007986 */ /* 0x0001e4000c101b04 */
.L_x_97:
[----:B------:R-:W-:Y:S05]  /*05a0*/  BSYNC.RECONVERGENT B0 ;  /* 0x0000000000007941 */ /* 0x000fea0003800200 */
.L_x_96:
[----:B------:R-:W-:-:S13]  /*05b0*/  ISETP.NE.AND P0, PT, R0, RZ, PT ;  /* 0x000000ff0000720c */ /* 0x000fda0003f05270 */
[----:B------:R-:W-:Y:S05]  /*05c0*/  @P0 EXIT ;  /* 0x000000000000094d */ /* 0x000fea0003800000 */
[----:B0-----:R-:W0:Y:S01]  /*05d0*/  LDC.64 R2, c[0x0][0x380] ;  /* 0x0000e000ff027b82 */ /* 0x001e220000000a00 */
[----:B------:R-:W-:Y:S02]  /*05e0*/  HFMA2 R5, -RZ, RZ, 1.984375, 0 ;  /* 0x3ff00000ff057431 */ /* 0x000fe400000001ff */
[----:B------:R-:W-:-:S05]  /*05f0*/  IMAD.MOV.U32 R4, RZ, RZ, 0x0 ;  /* 0x00000000ff047424 */ /* 0x000fca00078e00ff */
[----:B0-----:R-:W-:Y:S01]  /*0600*/  STG.E.64 desc[UR4][R2.64], R4 ;  /* 0x0000000402007986 */ /* 0x001fe2000c101b04 */
[----:B------:R-:W-:Y:S05]  /*0610*/  EXIT ;  /* 0x000000000000794d */ /* 0x000fea0003800000 */
        .weak           $__internal_1_$__cuda_sm20_dblrcp_rn_slowpath_v3
        .type           $__internal_1_$__cuda_sm20_dblrcp_rn_slowpath_v3,@function
        .size           $__internal_1_$__cuda_sm20_dblrcp_rn_slowpath_v3,(.L_x_126 - $__internal_1_$__cuda_sm20_dblrcp_rn_slowpath_v3)
$__internal_1_$__cuda_sm20_dblrcp_rn_slowpath_v3:
[----:B------:R-:W-:Y:S01]  /*0620*/  IMAD.MOV.U32 R6, RZ, RZ, R10 ;  /* 0x000000ffff067224 */ /* 0x000fe200078e000a */
[----:B------:R-:W-:Y:S01]  /*0630*/  BSSY.RECONVERGENT B2, `(.L_x_102) ;  /* 0x0000026000027945 */ /* 0x000fe20003800200 */
[----:B------:R-:W-:-:S06]  /*0640*/  IMAD.MOV.U32 R7, RZ, RZ, R11 ;  /* 0x000000ffff077224 */ /* 0x000fcc00078e000b */
[----:B------:R-:W-:-:S14]  /*0650*/  DSETP.GTU.AND P0, PT, |R6|, +INF , PT ;  /* 0x7ff000000600742a */ /* 0x000fdc0003f0c200 */
[----:B------:R-:W-:Y:S05]  /*0660*/  @P0 BRA `(.L_x_103) ;  /* 0x0000000000800947 */ /* 0x000fea0003800000 */
[----:B------:R-:W-:-:S05]  /*0670*/  LOP3.LUT R10, R11, 0x7fffffff, RZ, 0xc0, !PT ;  /* 0x7fffffff0b0a7812 */ /* 0x000fca00078ec0ff */
[----:B------:R-:W-:-:S05]  /*0680*/  VIADD R8, R10, 0xffffffff ;  /* 0xffffffff0a087836 */ /* 0x000fca0000000000 */
[----:B------:R-:W-:-:S13]  /*0690*/  ISETP.GE.U32.AND P0, PT, R8, 0x7fefffff, PT ;  /* 0x7fefffff0800780c */ /* 0x000fda0003f06070 */
[----:B------:R-:W-:Y:S02]  /*06a0*/  @P0 LOP3.LUT R9, R7, 0x7ff00000, RZ, 0x3c, !PT ;  /* 0x7ff0000007090812 */ /* 0x000fe400078e3cff */
[----:B------:R-:W-:Y:S01]  /*06b0*/  @P0 MOV R8, RZ ;  /* 0x000000ff00080202 */ /* 0x000fe20000000f00 */
[----:B------:R-:W-:Y:S06]  /*06c0*/  @P0 BRA `(.L_x_104) ;  /* 0x0000000000700947 */ /* 0x000fec0003800000 */
[----:B------:R-:W-:-:S13]  /*06d0*/  ISETP.GE.U32.AND P0, PT, R10, 0x1000001, PT ;  /* 0x010000010a00780c */ /* 0x000fda0003f06070 */
[----:B------:R-:W-:Y:S05]  /*06e0*/  @!P0 BRA `(.L_x_105) ;  /* 0x0000000000388947 */ /* 0x000fea0003800000 */
[----:B------:R-:W-:Y:S02]  /*06f0*/  VIADD R9, R7, 0xc0200000 ;  /* 0xc020000007097836 */ /* 0x000fe40000000000 */
[----:B------:R-:W-:Y:S02]  /*0700*/  IMAD.MOV.U32 R8, RZ, RZ, R6 ;  /* 0x000000ffff087224 */ /* 0x000fe400078e0006 */
[----:B------:R-:W0:Y:S01]  /*0710*/  MUFU.RCP64H R11, R9 ;  /* 0x00000009000b7308 */ /* 0x000e220000001800 */
[----:B------:R-:W-:-:S06]  /*0720*/  IMAD.MOV.U32 R10, RZ, RZ, R5 ;  /* 0x000000ffff0a7224 */ /* 0x000fcc00078e0005 */
[----:B0-----:R-:W-:-:S08]  /*0730*/  DFMA R12, -R8, R10, 1 ;  /* 0x3ff00000080c742b */ /* 0x001fd0000000010a */
[----:B------:R-:W-:-:S08]  /*0740*/  DFMA R12, R12, R12, R12 ;  /* 0x0000000c0c0c722b */ /* 0x000fd0000000000c */
[----:B------:R-:W-:-:S08]  /*0750*/  DFMA R12, R10, R12, R10 ;  /* 0x0000000c0a0c722b */ /* 0x000fd0000000000a */
[----:B------:R-:W-:-:S08]  /*0760*/  DFMA R10, -R8, R12, 1 ;  /* 0x3ff00000080a742b */ /* 0x000fd0000000010c */
[----:B------:R-:W-:-:S08]  /*0770*/  DFMA R10, R12, R10, R12 ;  /* 0x0000000a0c0a722b */ /* 0x000fd0000000000c */
[----:B------:R-:W-:-:S08]  /*0780*/  DMUL R10, R10, 2.2250738585072013831e-308 ;  /* 0x001000000a0a7828 */ /* 0x000fd00000000000 */
[----:B------:R-:W-:-:S08]  /*0790*/  DFMA R6, -R6, R10, 1 ;  /* 0x3ff000000606742b */ /* 0x000fd0000000010a */
[----:B------:R-:W-:-:S08]  /*07a0*/  DFMA R6, R6, R6, R6 ;  /* 0x000000060606722b */ /* 0x000fd00000000006 */
[----:B------:R-:W-:Y:S01]  /*07b0*/  DFMA R8, R10, R6, R10 ;  /* 0x000000060a08722b */ /* 0x000fe2000000000a */
[----:B------:R-:W-:Y:S10]  /*07c0*/  BRA `(.L_x_104) ;  /* 0x0000000000307947 */ /* 0x000ff40003800000 */
.L_x_105:
[----:B------:R-:W-:Y:S01]  /*07d0*/  DMUL R6, R6, 8.11296384146066816958e+31 ;  /* 0x4690000006067828 */ /* 0x000fe20000000000 */
[----:B------:R-:W-:-:S05]  /*07e0*/  MOV R8, R5 ;  /* 0x0000000500087202 */ /* 0x000fca0000000f00 */
[----:B------:R-:W0:Y:S02]  /*07f0*/  MUFU.RCP64H R9, R7 ;  /* 0x0000000700097308 */ /* 0x000e240000001800 */
[----:B0-----:R-:W-:-:S08]  /*0800*/  DFMA R10, -R6, R8, 1 ;  /* 0x3ff00000060a742b */ /* 0x001fd00000000108 */
[----:B------:R-:W-:-:S08]  /*0810*/  DFMA R10, R10, R10, R10 ;  /* 0x0000000a0a0a722b */ /* 0x000fd0000000000a */
[----:B------:R-:W-:-:S08]  /*0820*/  DFMA R10, R8, R10, R8 ;  /* 0x0000000a080a722b */ /* 0x000fd00000000008 */
[----:B------:R-:W-:-:S08]  /*0830*/  DFMA R8, -R6, R10, 1 ;  /* 0x3ff000000608742b */ /* 0x000fd0000000010a */
[----:B------:R-:W-:-:S08]  /*0840*/  DFMA R8, R10, R8, R10 ;  /* 0x000000080a08722b */ /* 0x000fd0000000000a */
[----:B------:R-:W-:Y:S01]  /*0850*/  DMUL R8, R8, 8.11296384146066816958e+31 ;  /* 0x4690000008087828 */ /* 0x000fe20000000000 */
[----:B------:R-:W-:Y:S10]  /*0860*/  BRA `(.L_x_104) ;  /* 0x0000000000087947 */ /* 0x000ff40003800000 */
.L_x_103:
[----:B------:R-:W-:Y:S01]  /*0870*/  LOP3.LUT R9, R7, 0x80000, RZ, 0xfc, !PT ;  /* 0x0008000007097812 */ /* 0x000fe200078efcff */
[----:B------:R-:W-:-:S07]  /*0880*/  IMAD.MOV.U32 R8, RZ, RZ, R6 ;  /* 0x000000ffff087224 */ /* 0x000fce00078e0006 */
.L_x_104:
[----:B------:R-:W-:Y:S05]  /*0890*/  BSYNC.RECONVERGENT B2 ;  /* 0x0000000000027941 */ /* 0x000fea0003800200 */
.L_x_102:
[----:B------:R-:W-:Y:S01]  /*08a0*/  IMAD.MOV.U32 R5, RZ, RZ, 0x0 ;  /* 0x00000000ff057424 */ /* 0x000fe200078e00ff */
[----:B------:R-:W-:Y:S01]  /*08b0*/  MOV R7, R9 ;  /* 0x0000000900077202 */ /* 0x000fe20000000f00 */
[----:B------:R-:W-:Y:S02]  /*08c0*/  IMAD.MOV.U32 R6, RZ, RZ, R8 ;  /* 0x000000ffff067224 */ /* 0x000fe400078e0008 */
[----:B------:R-:W-:Y:S05]  /*08d0*/  RET.REL.NODEC R4 `(_Z7SigmoidPdi) ;  /* 0xfffffff404c87950 */ /* 0x000fea0003c3ffff */
.L_x_106:
        /* <DEDUP_REMOVED lines=10> */
.L_x_126:


//--------------------- .text._Z12UpdateWeightPdS_S_iid --------------------------
	.section	.text._Z12UpdateWeightPdS_S_iid,"ax",@progbits
	.align	128
        .global         _Z12UpdateWeightPdS_S_iid
        .type           _Z12UpdateWeightPdS_S_iid,@function
        .size           _Z12UpdateWeightPdS_S_iid,(.L_x_137 - _Z12UpdateWeightPdS_S_iid)
        .other          _Z12UpdateWeightPdS_S_iid,@"STO_CUDA_ENTRY STV_DEFAULT"
_Z12UpdateWeightPdS_S_iid:
.text._Z12UpdateWeightPdS_S_iid:
        /* <DEDUP_REMOVED lines=8> */
[----:B------:R-:W0:Y:S01]  /*0080*/  LDC R9, c[0x0][0x398] ;  /* 0x0000e600ff097b82 */ /* 0x000e220000000800 */
[----:B------:R-:W-:Y:S01]  /*0090*/  IABS R7, R0 ;  /* 0x0000000000077213 */ /* 0x000fe20000000000 */
[----:B------:R-:W1:Y:S01]  /*00a0*/  LDCU.64 UR4, c[0x0][0x358] ;  /* 0x00006b00ff0477ac */ /* 0x000e620008000a00 */
[----:B------:R-:W2:Y:S05]  /*00b0*/  LDCU.64 UR6, c[0x0][0x3a0] ;  /* 0x00007400ff0677ac */ /* 0x000eaa0008000a00 */
[----:B------:R-:W3:Y:S01]  /*00c0*/  LDC.64 R10, c[0x0][0x390] ;  /* 0x0000e400ff0a7b82 */ /* 0x000ee20000000a00 */
[----:B0-----:R-:W-:-:S04]  /*00d0*/  IABS R6, R9 ;  /* 0x0000000900067213 */ /* 0x001fc80000000000 */
[----:B------:R-:W0:Y:S08]  /*00e0*/  I2F.RP R4, R6 ;  /* 0x0000000600047306 */ /* 0x000e300000209400 */
[----:B0-----:R-:W0:Y:S02]  /*00f0*/  MUFU.RCP R4, R4 ;  /* 0x0000000400047308 */ /* 0x001e240000001000 */
[----:B0-----:R-:W-:-:S06]  /*0100*/  IADD3 R2, PT, PT, R4, 0xffffffe, RZ ;  /* 0x0ffffffe04027810 */ /* 0x001fcc0007ffe0ff */
[----:B------:R0:W4:Y:S02]  /*0110*/  F2I.FTZ.U32.TRUNC.NTZ R3, R2 ;  /* 0x0000000200037305 */ /* 0x000124000021f000 */
[----:B0-----:R-:W-:Y:S01]  /*0120*/  IMAD.MOV.U32 R2, RZ, RZ, RZ ;  /* 0x000000ffff027224 */ /* 0x001fe200078e00ff */
[----:B----4-:R-:W-:-:S05]  /*0130*/  IADD3 R5, PT, PT, RZ, -R3, RZ ;  /* 0x80000003ff057210 */ /* 0x010fca0007ffe0ff */
[----:B------:R-:W-:-:S04]  /*0140*/  IMAD R5, R5, R6, RZ ;  /* 0x0000000605057224 */ /* 0x000fc800078e02ff */
[----:B------:R-:W-:Y:S01]  /*0150*/  IMAD.HI.U32 R3, R3, R5, R2 ;  /* 0x0000000503037227 */ /* 0x000fe200078e0002 */
[----:B------:R-:W-:-:S04]  /*0160*/  LOP3.LUT R2, R0, R9, RZ, 0x3c, !PT ;  /* 0x0000000900027212 */ /* 0x000fc800078e3cff */
[----:B------:R-:W-:Y:S01]  /*0170*/  ISETP.GE.AND P1, PT, R2, RZ, PT ;  /* 0x000000ff0200720c */ /* 0x000fe20003f26270 */
[----:B------:R-:W-:-:S05]  /*0180*/  IMAD.HI.U32 R5, R3, R7, RZ ;  /* 0x0000000703057227 */ /* 0x000fca00078e00ff */
[----:B------:R-:W-:-:S05]  /*0190*/  IADD3 R3, PT, PT, -R5, RZ, RZ ;  /* 0x000000ff05037210 */ /* 0x000fca0007ffe1ff */
[----:B------:R-:W-:-:S05]  /*01a0*/  IMAD R3, R6, R3, R7 ;  /* 0x0000000306037224 */ /* 0x000fca00078e0207 */
[----:B------:R-:W-:-:S13]  /*01b0*/  ISETP.GT.U32.AND P2, PT, R6, R3, PT ;  /* 0x000000030600720c */ /* 0x000fda0003f44070 */
[----:B------:R-:W-:Y:S01]  /*01c0*/  @!P2 IMAD.IADD R3, R3, 0x1, -R6 ;  /* 0x000000010303a824 */ /* 0x000fe200078e0a06 */
[----:B------:R-:W-:Y:S02]  /*01d0*/  @!P2 IADD3 R5, PT, PT, R5, 0x1, RZ ;  /* 0x000000010505a810 */ /* 0x000fe40007ffe0ff */
[----:B------:R-:W-:Y:S02]  /*01e0*/  ISETP.NE.AND P2, PT, R9, RZ, PT ;  /* 0x000000ff0900720c */ /* 0x000fe40003f45270 */
[----:B------:R-:W-:Y:S02]  /*01f0*/  ISETP.GE.U32.AND P0, PT, R3, R6, PT ;  /* 0x000000060300720c */ /* 0x000fe40003f06070 */
[----:B------:R-:W0:Y:S08]  /*0200*/  LDC.64 R6, c[0x0][0x380] ;  /* 0x0000e000ff067b82 */ /* 0x000e300000000a00 */
[----:B------:R-:W4:Y:S03]  /*0210*/  LDC.64 R2, c[0x0][0x388] ;  /* 0x0000e200ff027b82 */ /* 0x000f260000000a00 */
[----:B------:R-:W-:-:S05]  /*0220*/  @P0 VIADD R5, R5, 0x1 ;  /* 0x0000000105050836 */ /* 0x000fca0000000000 */
[----:B------:R-:W-:Y:S02]  /*0230*/  @!P1 IADD3 R5, PT, PT, -R5, RZ, RZ ;  /* 0x000000ff05059210 */ /* 0x000fe40007ffe1ff */
[----:B------:R-:W-:-:S05]  /*0240*/  @!P2 LOP3.LUT R5, RZ, R9, RZ, 0x33, !PT ;  /* 0x00000009ff05a212 */ /* 0x000fca00078e33ff */
[----:B------:R-:W-:Y:S02]  /*0250*/  IMAD.MOV R4, RZ, RZ, -R5 ;  /* 0x000000ffff047224 */ /* 0x000fe400078e0a05 */
[----:B0-----:R-:W-:-:S04]  /*0260*/  IMAD.WIDE R6, R5, 0x8, R6 ;  /* 0x0000000805067825 */ /* 0x001fc800078e0206 */
[----:B------:R-:W-:Y:S02]  /*0270*/  IMAD R5, R9, R4, R0 ;  /* 0x0000000409057224 */ /* 0x000fe400078e0200 */
[----:B-1----:R-:W2:Y:S01]  /*0280*/  LDG.E.64 R6, desc[UR4][R6.64] ;  /* 0x0000000406067981 */ /* 0x002ea2000c1e1b00 */
[----:B----4-:R-:W-:-:S04]  /*0290*/  IMAD.WIDE R2, R0, 0x8, R2 ;  /* 0x0000000800027825 */ /* 0x010fc800078e0202 */
[----:B---3--:R-:W-:Y:S02]  /*02a0*/  IMAD.WIDE R10, R5, 0x8, R10 ;  /* 0x00000008050a7825 */ /* 0x008fe400078e020a */
[----:B------:R-:W3:Y:S04]  /*02b0*/  LDG.E.64 R4, desc[UR4][R2.64] ;  /* 0x0000000402047981 */ /* 0x000ee8000c1e1b00 */
[----:B------:R-:W3:Y:S01]  /*02c0*/  LDG.E.64 R10, desc[UR4][R10.64] ;  /* 0x000000040a0a7981 */ /* 0x000ee2000c1e1b00 */
[----:B--2---:R-:W-:-:S08]  /*02d0*/  DMUL R8, R6, UR6 ;  /* 0x0000000606087c28 */ /* 0x004fd00008000000 */
[----:B---3--:R-:W-:-:S07]  /*02e0*/  DFMA R4, R8, R10, R4 ;  /* 0x0000000a0804722b */ /* 0x008fce0000000004 */
[----:B------:R-:W-:Y:S01]  /*02f0*/  STG.E.64 desc[UR4][R2.64], R4 ;  /* 0x0000000402007986 */ /* 0x000fe2000c101b04 */
[----:B------:R-:W-:Y:S05]  /*0300*/  EXIT ;  /* 0x000000000000794d */ /* 0x000fea0003800000 */
.L_x_107:
        /* <DEDUP_REMOVED lines=15> */
.L_x_137:


//--------------------- .text._Z19GetHiddenLayerDeltaPdS_S_S_i --------------------------
	.section	.text._Z19GetHiddenLayerDeltaPdS_S_S_i,"ax",@progbits
	.align	128
        .global         _Z19GetHiddenLayerDeltaPdS_S_S_i
        .type           _Z19GetHiddenLayerDeltaPdS_S_S_i,@function
        .size           _Z19GetHiddenLayerDeltaPdS_S_S_i,(.L_x_138 - _Z19GetHiddenLayerDeltaPdS_S_S_i)
        .other          _Z19GetHiddenLayerDeltaPdS_S_S_i,@"STO_CUDA_ENTRY STV_DEFAULT"
_Z19GetHiddenLayerDeltaPdS_S_S_i:
.text._Z19GetHiddenLayerDeltaPdS_S_S_i:
        /* <DEDUP_REMOVED lines=9> */
[----:B------:R-:W1:Y:S07]  /*0090*/  LDCU.64 UR4, c[0x0][0x358] ;  /* 0x00006b00ff0477ac */ /* 0x000e6e0008000a00 */
[----:B------:R-:W2:Y:S08]  /*00a0*/  LDC.64 R10, c[0x0][0x390] ;  /* 0x0000e400ff0a7b82 */ /* 0x000eb00000000a00 */
[----:B------:R-:W3:Y:S08]  /*00b0*/  LDC.64 R6, c[0x0][0x380] ;  /* 0x0000e000ff067b82 */ /* 0x000ef00000000a00 */
[----:B------:R-:W4:Y:S01]  /*00c0*/  LDC.64 R12, c[0x0][0x398] ;  /* 0x0000e600ff0c7b82 */ /* 0x000f220000000a00 */
[----:B0-----:R-:W-:-:S06]  /*00d0*/  IMAD.WIDE R2, R5, 0x8, R2 ;  /* 0x0000000805027825 */ /* 0x001fcc00078e0202 */
[----:B-1----:R-:W5:Y:S01]  /*00e0*/  LDG.E.64 R2, desc[UR4][R2.64] ;  /* 0x0000000402027981 */ /* 0x002f62000c1e1b00 */
[----:B--2---:R-:W-:-:S06]  /*00f0*/  IMAD.WIDE R10, R5, 0x8, R10 ;  /* 0x00000008050a7825 */ /* 0x004fcc00078e020a */
[----:B------:R-:W2:Y:S01]  /*0100*/  LDG.E.64 R10, desc[UR4][R10.64] ;  /* 0x000000040a0a7981 */ /* 0x000ea2000c1e1b00 */
[----:B---3--:R-:W-:-:S05]  /*0110*/  IMAD.WIDE R6, R5, 0x8, R6 ;  /* 0x0000000805067825 */ /* 0x008fca00078e0206 */
[----:B------:R-:W2:Y:S04]  /*0120*/  LDG.E.64 R8, desc[UR4][R6.64] ;  /* 0x0000000406087981 */ /* 0x000ea8000c1e1b00 */
[----:B----4-:R-:W2:Y:S01]  /*0130*/  LDG.E.64 R12, desc[UR4][R12.64] ;  /* 0x000000040c0c7981 */ /* 0x010ea2000c1e1b00 */
[----:B-----5:R-:W-:-:S08]  /*0140*/  DADD R4, -R2, 1 ;  /* 0x3ff0000002047429 */ /* 0x020fd00000000100 */
[----:B------:R-:W-:Y:S02]  /*0150*/  DMUL R4, R2, R4 ;  /* 0x0000000402047228 */ /* 0x000fe40000000000 */
[----:B--2---:R-:W-:-:S08]  /*0160*/  DFMA R8, -R10, R12, R8 ;  /* 0x0000000c0a08722b */ /* 0x004fd00000000108 */
[----:B------:R-:W-:-:S07]  /*0170*/  DMUL R4, R4, R8 ;  /* 0x0000000804047228 */ /* 0x000fce0000000000 */
[----:B------:R-:W-:Y:S01]  /*0180*/  STG.E.64 desc[UR4][R6.64], R4 ;  /* 0x0000000406007986 */ /* 0x000fe2000c101b04 */
[----:B------:R-:W-:Y:S05]  /*0190*/  EXIT ;  /* 0x000000000000794d */ /* 0x000fea0003800000 */
.L_x_108:
        /* <DEDUP_REMOVED lines=14> */
.L_x_138:


//--------------------- .text._Z19GetOutputLayerDeltaPdS_S_ii --------------------------
	.section	.text._Z19GetOutputLayerDeltaPdS_S_ii,"ax",@progbits
	.align	128
        .global         _Z19GetOutputLayerDeltaPdS_S_ii
        .type           _Z19GetOutputLayerDeltaPdS_S_ii,@function
        .size           _Z19GetOutputLayerDeltaPdS_S_ii,(.L_x_139 - _Z19GetOutputLayerDeltaPdS_S_ii)
        .other          _Z19GetOutputLayerDeltaPdS_S_ii,@"STO_CUDA_ENTRY STV_DEFAULT"
_Z19GetOutputLayerDeltaPdS_S_ii:
.text._Z19GetOutputLayerDeltaPdS_S_ii:
        /* <DEDUP_REMOVED lines=9> */
[----:B------:R-:W1:Y:S07]  /*0090*/  LDCU.64 UR4, c[0x0][0x358] ;  /* 0x00006b00ff0477ac */ /* 0x000e6e0008000a00 */
[----:B------:R-:W0:Y:S02]  /*00a0*/  LDC.64 R4, c[0x0][0x390] ;  /* 0x0000e400ff047b82 */ /* 0x000e240000000a00 */
[----:B0-----:R-:W-:-:S06]  /*00b0*/  IMAD.WIDE R4, R3, 0x8, R4 ;  /* 0x0000000803047825 */ /* 0x001fcc00078e0204 */
[----:B-1----:R-:W2:Y:S01]  /*00c0*/  LDG.E.64 R4, desc[UR4][R4.64] ;  /* 0x0000000404047981 */ /* 0x002ea2000c1e1b00 */
[----:B------:R-:W2:Y:S02]  /*00d0*/  I2F.F64 R2, R0 ;  /* 0x0000000000027312 */ /* 0x000ea40000201c00 */
[----:B--2---:R-:W-:-:S14]  /*00e0*/  DSETP.NEU.AND P0, PT, R4, R2, PT ;  /* 0x000000020400722a */ /* 0x004fdc0003f0d000 */
[----:B------:R-:W-:Y:S05]  /*00f0*/  @!P0 BRA `(.L_x_109) ;  /* 0x0000000000208947 */ /* 0x000fea0003800000 */
[----:B------:R-:W0:Y:S08]  /*0100*/  LDC.64 R2, c[0x0][0x380] ;  /* 0x0000e000ff027b82 */ /* 0x000e300000000a00 */
[----:B------:R-:W1:Y:S01]  /*0110*/  LDC.64 R6, c[0x0][0x388] ;  /* 0x0000e200ff067b82 */ /* 0x000e620000000a00 */
[----:B0-----:R-:W-:-:S06]  /*0120*/  IMAD.WIDE R2, R0, 0x8, R2 ;  /* 0x0000000800027825 */ /* 0x001fcc00078e0202 */
[----:B------:R-:W2:Y:S01]  /*0130*/  LDG.E.64 R2, desc[UR4][R2.64] ;  /* 0x0000000402027981 */ /* 0x000ea2000c1e1b00 */
[----:B-1----:R-:W-:Y:S01]  /*0140*/  IMAD.WIDE R6, R0, 0x8, R6 ;  /* 0x0000000800067825 */ /* 0x002fe200078e0206 */
[----:B--2---:R-:W-:-:S07]  /*0150*/  DADD R4, RZ, -R2 ;  /* 0x00000000ff047229 */ /* 0x004fce0000000802 */
[----:B------:R-:W-:Y:S01]  /*0160*/  STG.E.64 desc[UR4][R6.64], R4 ;  /* 0x0000000406007986 */ /* 0x000fe2000c101b04 */
[----:B------:R-:W-:Y:S05]  /*0170*/  EXIT ;  /* 0x000000000000794d */ /* 0x000fea0003800000 */
.L_x_109:
[----:B------:R-:W0:Y:S08]  /*0180*/  LDC.64 R2, c[0x0][0x380] ;  /* 0x0000e000ff027b82 */ /* 0x000e300000000a00 */
[----:B------:R-:W1:Y:S01]  /*0190*/  LDC.64 R6, c[0x0][0x388] ;  /* 0x0000e200ff067b82 */ /* 0x000e620000000a00 */
[----:B0-----:R-:W-:-:S05]  /*01a0*/  IMAD.WIDE R4, R0, 0x8, R2 ;  /* 0x0000000800047825 */ /* 0x001fca00078e0202 */
[----:B------:R-:W2:Y:S01]  /*01b0*/  LDG.E.64 R2, desc[UR4][R4.64] ;  /* 0x0000000404027981 */ /* 0x000ea2000c1e1b00 */
[----:B-1----:R-:W-:Y:S01]  /*01c0*/  IMAD.WIDE R6, R0, 0x8, R6 ;  /* 0x0000000800067825 */ /* 0x002fe200078e0206 */
[----:B--2---:R-:W-:-:S07]  /*01d0*/  DADD R2, -R2, 1 ;  /* 0x3ff0000002027429 */ /* 0x004fce0000000100 */
[----:B------:R-:W-:Y:S01]  /*01e0*/  STG.E.64 desc[UR4][R6.64], R2 ;  /* 0x0000000206007986 */ /* 0x000fe2000c101b04 */
[----:B------:R-:W-:Y:S05]  /*01f0*/  EXIT ;  /* 0x000000000000794d */ /* 0x000fea0003800000 */
.L_x_110:
        /* <DEDUP_REMOVED lines=16> */
.L_x_139:


//--------------------- .text._Z12CheckCorrectPdiPiS_ --------------------------
	.section	.text._Z12CheckCorrectPdiPiS_,"ax",@progbits
	.align	128
        .global         _Z12CheckCorrectPdiPiS_
        .type           _Z12CheckCorrectPdiPiS_,@function
        .size           _Z12CheckCorrectPdiPiS_,(.L_x_140 - _Z12CheckCorrectPdiPiS_)
        .other          _Z12CheckCorrectPdiPiS_,@"STO_CUDA_ENTRY STV_DEFAULT"
_Z12CheckCorrectPdiPiS_:
.text._Z12CheckCorrectPdiPiS_:
[----:B------:R-:W0:Y:S08]  /*0000*/  LDC R1, c[0x0][0x37c] ;  /* 0x0000df00ff017b82 */ /* 0x000e300000000800 */
[----:B------:R-:W1:Y:S01]  /*0010*/  LDC R3, c[0x0][0x388] ;  /* 0x0000e200ff037b82 */ /* 0x000e620000000800 */
[----:B------:R-:W2:Y:S01]  /*0020*/  LDCU.64 UR36, c[0x0][0x358] ;  /* 0x00006b00ff2477ac */ /* 0x000ea20008000a00 */
[----:B0-----:R-:W-:-:S06]  /*0030*/  VIADD R1, R1, 0xfffffff8 ;  /* 0xfffffff801017836 */ /* 0x001fcc0000000000 */
[----:B------:R-:W1:Y:S08]  /*0040*/  LDC.64 R16, c[0x0][0x380] ;  /* 0x0000e000ff107b82 */ /* 0x000e700000000a00 */
[----:B------:R-:W0:Y:S01]  /*0050*/  LDC.64 R10, c[0x0][0x390] ;  /* 0x0000e400ff0a7b82 */ /* 0x000e220000000a00 */
[----:B------:R-:W3:Y:S01]  /*0060*/  LDCU UR4, c[0x0][0x2f8] ;  /* 0x00005f00ff0477ac */ /* 0x000ee20008000800 */
[----:B------:R-:W4:Y:S01]  /*0070*/  LDCU.64 UR6, c[0x4][0x8] ;  /* 0x01000100ff0677ac */ /* 0x000f220008000a00 */
[----:B-1----:R-:W-:-:S05]  /*0080*/  IMAD.WIDE R16, R3, 0x8, R16 ;  /* 0x0000000803107825 */ /* 0x002fca00078e0210 */
[----:B--2---:R-:W2:Y:S04]  /*0090*/  LDG.E.64 R2, desc[UR36][R16.64] ;  /* 0x0000002410027981 */ /* 0x004ea8000c1e1b00 */
[----:B0-----:R-:W5:Y:S01]  /*00a0*/  LDG.E R9, desc[UR36][R10.64] ;  /* 0x000000240a097981 */ /* 0x001f62000c1e1900 */
[----:B------:R-:W-:Y:S01]  /*00b0*/  MOV R0, 0x0 ;  /* 0x0000000000007802 */ /* 0x000fe20000000f00 */
[----:B------:R-:W0:Y:S01]  /*00c0*/  LDCU UR5, c[0x0][0x2fc] ;  /* 0x00005f80ff0577ac */ /* 0x000e220008000800 */
[----:B---3--:R-:W-:Y:S01]  /*00d0*/  IADD3 R6, P0, PT, R1, UR4, RZ ;  /* 0x0000000401067c10 */ /* 0x008fe2000ff1e0ff */
[----:B----4-:R-:W-:Y:S01]  /*00e0*/  IMAD.U32 R4, RZ, RZ, UR6 ;  /* 0x00000006ff047e24 */ /* 0x010fe2000f8e00ff */
[----:B------:R1:W3:Y:S01]  /*00f0*/  LDC.64 R12, c[0x4][R0] ;  /* 0x01000000000c7b82 */ /* 0x0002e20000000a00 */
[----:B------:R-:W-:-:S02]  /*0100*/  MOV R5, UR7 ;  /* 0x0000000700057c02 */ /* 0x000fc40008000f00 */
[----:B0-----:R-:W-:Y:S01]  /*0110*/  IMAD.X R7, RZ, RZ, UR5, P0 ;  /* 0x00000005ff077e24 */ /* 0x001fe200080e06ff */
[----:B--2---:R-:W5:Y:S02]  /*0120*/  F2I.F64.TRUNC R8, R2 ;  /* 0x0000000200087311 */ /* 0x004f64000030d100 */
[----:B---3-5:R1:W-:Y:S05]  /*0130*/  STL.64 [R1], R8 ;  /* 0x0000000801007387 */ /* 0x0283ea0000100a00 */
[----:B------:R-:W-:-:S07]  /*0140*/  LEPC R20, `(.L_x_111) ;  /* 0x000000001014794e */ /* 0x000fce0000000000 */
[----:B-1----:R-:W-:Y:S05]  /*0150*/  CALL.ABS.NOINC R12 ;  /* 0x000000000c007343 */ /* 0x002fea0003c00000 */
.L_x_111:
[----:B------:R-:W0:Y:S01]  /*0160*/  LDC.64 R2, c[0x0][0x390] ;  /* 0x0000e400ff027b82 */ /* 0x000e220000000a00 */
[----:B------:R-:W2:Y:S04]  /*0170*/  LDG.E.64 R16, desc[UR36][R16.64] ;  /* 0x0000002410107981 */ /* 0x000ea8000c1e1b00 */
[----:B0-----:R-:W3:Y:S01]  /*0180*/  LDG.E R3, desc[UR36][R2.64] ;  /* 0x0000002402037981 */ /* 0x001ee2000c1e1900 */
[----:B--2---:R-:W3:Y:S02]  /*0190*/  F2I.F64.TRUNC R0, R16 ;  /* 0x0000001000007311 */ /* 0x004ee4000030d100 */
[----:B---3--:R-:W-:-:S13]  /*01a0*/  ISETP.NE.AND P0, PT, R0, R3, PT ;  /* 0x000000030000720c */ /* 0x008fda0003f05270 */
[----:B------:R-:W-:Y:S05]  /*01b0*/  @P0 EXIT ;  /* 0x000000000000094d */ /* 0x000fea0003800000 */
[----:B------:R-:W0:Y:S02]  /*01c0*/  LDC.64 R2, c[0x0][0x398] ;  /* 0x0000e600ff027b82 */ /* 0x000e240000000a00 */
[----:B0-----:R-:W2:Y:S02]  /*01d0*/  LDG.E.64 R4, desc[UR36][R2.64] ;  /* 0x0000002402047981 */ /* 0x001ea4000c1e1b00 */
[----:B--2---:R-:W-:-:S07]  /*01e0*/  DADD R4, R4, 1 ;  /* 0x3ff0000004047429 */ /* 0x004fce0000000000 */
[----:B------:R-:W-:Y:S01]  /*01f0*/  STG.E.64 desc[UR36][R2.64], R4 ;  /* 0x0000000402007986 */ /* 0x000fe2000c101b24 */
[----:B------:R-:W-:Y:S05]  /*0200*/  EXIT ;  /* 0x000000000000794d */ /* 0x000fea0003800000 */
.L_x_112:
        /* <DEDUP_REMOVED lines=15> */
.L_x_140:


//--------------------- .text._Z11GetMaxIndexPdiPi --------------------------
	.section	.text._Z11GetMaxIndexPdiPi,"ax",@progbits
	.align	128
        .global         _Z11GetMaxIndexPdiPi
        .type           _Z11GetMaxIndexPdiPi,@function
        .size           _Z11GetMaxIndexPdiPi,(.L_x_141 - _Z11GetMaxIndexPdiPi)
        .other          _Z11GetMaxIndexPdiPi,@"STO_CUDA_ENTRY STV_DEFAULT"
_Z11GetMaxIndexPdiPi:
.text._Z11GetMaxIndexPdiPi:
[----:B------:R-:W-:Y:S08]  /*0000*/  LDC R1, c[0x0][0x37c] ;  /* 0x0000df00ff017b82 */ /* 0x000ff00000000800 */
[----:B------:R-:W0:Y:S02]  /*0010*/  LDC R4, c[0x0][0x388] ;  /* 0x0000e200ff047b82 */ /* 0x000e240000000800 */
[----:B0-----:R-:W-:-:S13]  /*0020*/  ISETP.GE.AND P0, PT, R4, 0x3, PT ;  /* 0x000000030400780c */ /* 0x001fda0003f06270 */
[----:B------:R-:W-:Y:S05]  /*0030*/  @!P0 EXIT ;  /* 0x000000000000894d */ /* 0x000fea0003800000 */
[----:B------:R-:W0:Y:S01]  /*0040*/  LDC.64 R2, c[0x0][0x380] ;  /* 0x0000e000ff027b82 */ /* 0x000e220000000a00 */
[----:B------:R-:W0:Y:S01]  /*0050*/  LDCU.64 UR4, c[0x0][0x358] ;  /* 0x00006b00ff0477ac */ /* 0x000e220008000a00 */
[----:B------:R-:W-:-:S05]  /*0060*/  VIADD R0, R4, 0xfffffffd ;  /* 0xfffffffd04007836 */ /* 0x000fca0000000000 */
[----:B------:R-:W-:Y:S01]  /*0070*/  ISETP.GE.U32.AND P0, PT, R0, 0xf, PT ;  /* 0x0000000f0000780c */ /* 0x000fe20003f06070 */
[----:B------:R-:W-:Y:S02]  /*0080*/  VIADD R0, R4, 0xfffffffe ;  /* 0xfffffffe04007836 */ /* 0x000fe40000000000 */
[----:B------:R-:W-:-:S03]  /*0090*/  HFMA2 R4, -RZ, RZ, 0, 1.1920928955078125e-07 ;  /* 0x00000002ff047431 */ /* 0x000fc600000001ff */
[----:B------:R-:W-:Y:S01]  /*00a0*/  LOP3.LUT R8, R0, 0xf, RZ, 0xc0, !PT ;  /* 0x0000000f00087812 */ /* 0x000fe200078ec0ff */
[----:B0-----:R-:W5:Y:S06]  /*00b0*/  LDG.E.64 R2, desc[UR4][R2.64+0x8] ;  /* 0x0000080402027981 */ /* 0x001f6c000c1e1b00 */
[----:B------:R-:W-:Y:S05]  /*00c0*/  @!P0 BRA `(.L_x_113) ;  /* 0x0000000400dc8947 */ /* 0x000fea0003800000 */
[----:B------:R-:W0:Y:S01]  /*00d0*/  LDC.64 R4, c[0x0][0x380] ;  /* 0x0000e000ff047b82 */ /* 0x000e220000000a00 */
[----:B------:R-:W-:Y:S01]  /*00e0*/  LOP3.LUT R9, R0, 0xfffffff0, RZ, 0xc0, !PT ;  /* 0xfffffff000097812 */ /* 0x000fe200078ec0ff */
[----:B------:R-:W-:-:S07]  /*00f0*/  IMAD.MOV.U32 R11, RZ, RZ, 0x2 ;  /* 0x00000002ff0b7424 */ /* 0x000fce00078e00ff */
.L_x_114:
[----:B0-----:R-:W-:-:S05]  /*0100*/  IMAD.WIDE.U32 R6, R11, 0x8, R4 ;  /* 0x000000080b067825 */ /* 0x001fca00078e0004 */
[----:B-1----:R-:W2:Y:S02]  /*0110*/  LDG.E.64 R14, desc[UR4][R6.64] ;  /* 0x00000004060e7981 */ /* 0x002ea4000c1e1b00 */
[----:B--2--5:R-:W-:-:S14]  /*0120*/  DSETP.GT.AND P0, PT, R14, R2, PT ;  /* 0x000000020e00722a */ /* 0x024fdc0003f04000 */
[----:B------:R-:W0:Y:S02]  /*0130*/  @P0 LDC.64 R12, c[0x0][0x390] ;  /* 0x0000e400ff0c0b82 */ /* 0x000e240000000a00 */
[----:B0-----:R0:W-:Y:S04]  /*0140*/  @P0 STG.E desc[UR4][R12.64], R11 ;  /* 0x0000000b0c000986 */ /* 0x0011e8000c101904 */
[----:B------:R-:W2:Y:S01]  /*0150*/  LDG.E.64 R16, desc[UR4][R6.64+0x8] ;  /* 0x0000080406107981 */ /* 0x000ea2000c1e1b00 */
[----:B------:R-:W-:Y:S01]  /*0160*/  @P0 IMAD.MOV.U32 R2, RZ, RZ, R14 ;  /* 0x000000ffff020224 */ /* 0x000fe200078e000e */
[----:B------:R-:W-:-:S06]  /*0170*/  @P0 MOV R3, R15 ;  /* 0x0000000f00030202 */ /* 0x000fcc0000000f00 */
[----:B--2---:R-:W-:-:S14]  /*0180*/  DSETP.GT.AND P0, PT, R16, R2, PT ;  /* 0x000000021000722a */ /* 0x004fdc0003f04000 */
[----:B------:R-:W1:Y:S01]  /*0190*/  @P0 LDC.64 R18, c[0x0][0x390] ;  /* 0x0000e400ff120b82 */ /* 0x000e620000000a00 */
[----:B------:R-:W-:-:S05]  /*01a0*/  @P0 VIADD R23, R11, 0x1 ;  /* 0x000000010b170836 */ /* 0x000fca0000000000 */
[----:B-1----:R1:W-:Y:S04]  /*01b0*/  @P0 STG.E desc[UR4][R18.64], R23 ;  /* 0x0000001712000986 */ /* 0x0023e8000c101904 */
[----:B------:R-:W2:Y:S01]  /*01c0*/  LDG.E.64 R14, desc[UR4][R6.64+0x10] ;  /* 0x00001004060e7981 */ /* 0x000ea2000c1e1b00 */
[----:B------:R-:W-:Y:S01]  /*01d0*/  @P0 IMAD.MOV.U32 R2, RZ, RZ, R16 ;  /* 0x000000ffff020224 */ /* 0x000fe200078e0010 */
[----:B------:R-:W-:-:S06]  /*01e0*/  @P0 MOV R3, R17 ;  /* 0x0000001100030202 */ /* 0x000fcc0000000f00 */
[----:B--2---:R-:W-:-:S14]  /*01f0*/  DSETP.GT.AND P0, PT, R14, R2, PT ;  /* 0x000000020e00722a */ /* 0x004fdc0003f04000 */
[----:B------:R-:W2:Y:S01]  /*0200*/  @P0 LDC.64 R16, c[0x0][0x390] ;  /* 0x0000e400ff100b82 */ /* 0x000ea20000000a00 */
[----:B------:R-:W-:-:S05]  /*0210*/  @P0 VIADD R25, R11, 0x2 ;  /* 0x000000020b190836 */ /* 0x000fca0000000000 */
[----:B--2---:R2:W-:Y:S04]  /*0220*/  @P0 STG.E desc[UR4][R16.64], R25 ;  /* 0x0000001910000986 */ /* 0x0045e8000c101904 */
[----:B0-----:R-:W3:Y:S01]  /*0230*/  LDG.E.64 R12, desc[UR4][R6.64+0x18] ;  /* 0x00001804060c7981 */ /* 0x001ee2000c1e1b00 */
[----:B------:R-:W-:Y:S01]  /*0240*/  @P0 IMAD.MOV.U32 R2, RZ, RZ, R14 ;  /* 0x000000ffff020224 */ /* 0x000fe200078e000e */
[----:B------:R-:W-:-:S06]  /*0250*/  @P0 MOV R3, R15 ;  /* 0x0000000f00030202 */ /* 0x000fcc0000000f00 */
[----:B---3--:R-:W-:-:S14]  /*0260*/  DSETP.GT.AND P0, PT, R12, R2, PT ;  /* 0x000000020c00722a */ /* 0x008fdc0003f04000 */
[----:B------:R-:W0:Y:S01]  /*0270*/  @P0 LDC.64 R20, c[0x0][0x390] ;  /* 0x0000e400ff140b82 */ /* 0x000e220000000a00 */
[----:B-1----:R-:W-:-:S05]  /*0280*/  @P0 VIADD R23, R11, 0x3 ;  /* 0x000000030b170836 */ /* 0x002fca0000000000 */
[----:B0-----:R0:W-:Y:S04]  /*0290*/  @P0 STG.E desc[UR4][R20.64], R23 ;  /* 0x0000001714000986 */ /* 0x0011e8000c101904 */
[----:B------:R-:W3:Y:S01]  /*02a0*/  LDG.E.64 R14, desc[UR4][R6.64+0x20] ;  /* 0x00002004060e7981 */ /* 0x000ee2000c1e1b00 */
[----:B------:R-:W-:Y:S01]  /*02b0*/  @P0 IMAD.MOV.U32 R2, RZ, RZ, R12 ;  /* 0x000000ffff020224 */ /* 0x000fe200078e000c */
[----:B------:R-:W-:-:S06]  /*02c0*/  @P0 MOV R3, R13 ;  /* 0x0000000d00030202 */ /* 0x000fcc0000000f00 */
[----:B---3--:R-:W-:-:S14]  /*02d0*/  DSETP.GT.AND P0, PT, R14, R2, PT ;  /* 0x000000020e00722a */ /* 0x008fdc0003f04000 */
[----:B------:R-:W1:Y:S01]  /*02e0*/  @P0 LDC.64 R18, c[0x0][0x390] ;  /* 0x0000e400ff120b82 */ /* 0x000e620000000a00 */
[----:B--2---:R-:W-:-:S05]  /*02f0*/  @P0 VIADD R25, R11, 0x4 ;  /* 0x000000040b190836 */ /* 0x004fca0000000000 */
[----:B-1----:R1:W-:Y:S04]  /*0300*/  @P0 STG.E desc[UR4][R18.64], R25 ;  /* 0x0000001912000986 */ /* 0x0023e8000c101904 */
[----:B------:R-:W2:Y:S01]  /*0310*/  LDG.E.64 R12, desc[UR4][R6.64+0x28] ;  /* 0x00002804060c7981 */ /* 0x000ea2000c1e1b00 */
[----:B------:R-:W-:Y:S01]  /*0320*/  @P0 IMAD.MOV.U32 R2, RZ, RZ, R14 ;  /* 0x000000ffff020224 */ /* 0x000fe200078e000e */
[----:B------:R-:W-:-:S06]  /*0330*/  @P0 MOV R3, R15 ;  /* 0x0000000f00030202 */ /* 0x000fcc0000000f00 */
[----:B--2---:R-:W-:-:S14]  /*0340*/  DSETP.GT.AND P0, PT, R12, R2, PT ;  /* 0x000000020c00722a */ /* 0x004fdc0003f04000 */
[----:B------:R-:W2:Y:S01]  /*0350*/  @P0 LDC.64 R16, c[0x0][0x390] ;  /* 0x0000e400ff100b82 */ /* 0x000ea20000000a00 */
[----:B0-----:R-:W-:-:S05]  /*0360*/  @P0 VIADD R23, R11, 0x5 ;  /* 0x000000050b170836 */ /* 0x001fca0000000000 */
[----:B--2---:R0:W-:Y:S04]  /*0370*/  @P0 STG.E desc[UR4][R16.64], R23 ;  /* 0x0000001710000986 */ /* 0x0041e8000c101904 */
[----:B------:R-:W2:Y:S01]  /*0380*/  LDG.E.64 R14, desc[UR4][R6.64+0x30] ;  /* 0x00003004060e7981 */ /* 0x000ea2000c1e1b00 */
[----:B------:R-:W-:Y:S01]  /*0390*/  @P0 IMAD.MOV.U32 R2, RZ, RZ, R12 ;  /* 0x000000ffff020224 */ /* 0x000fe200078e000c */
[----:B------:R-:W-:-:S06]  /*03a0*/  @P0 MOV R3, R13 ;  /* 0x0000000d00030202 */ /* 0x000fcc0000000f00 */
[----:B--2---:R-:W-:-:S14]  /*03b0*/  DSETP.GT.AND P0, PT, R14, R2, PT ;  /* 0x000000020e00722a */ /* 0x004fdc0003f04000 */
[----:B------:R-:W2:Y:S01]  /*03c0*/  @P0 LDC.64 R20, c[0x0][0x390] ;  /* 0x0000e400ff140b82 */ /* 0x000ea20000000a00 */
[----:B-1----:R-:W-:-:S05]  /*03d0*/  @P0 VIADD R25, R11, 0x6 ;  /* 0x000000060b190836 */ /* 0x002fca0000000000 */
[----:B--2---:R1:W-:Y:S04]  /*03e0*/  @P0 STG.E desc[UR4][R20.64], R25 ;  /* 0x0000001914000986 */ /* 0x0043e8000c101904 */
[----:B------:R-:W2:Y:S01]  /*03f0*/  LDG.E.64 R12, desc[UR4][R6.64+0x38] ;  /* 0x00003804060c7981 */ /* 0x000ea2000c1e1b00 */
[----:B------:R-:W-:Y:S01]  /*0400*/  @P0 MOV R2, R14 ;  /* 0x0000000e00020202 */ /* 0x000fe20000000f00 */
[----:B------:R-:W-:-:S06]  /*0410*/  @P0 IMAD.MOV.U32 R3, RZ, RZ, R15 ;  /* 0x000000ffff030224 */ /* 0x000fcc00078e000f */
[----:B--2---:R-:W-:-:S14]  /*0420*/  DSETP.GT.AND P0, PT, R12, R2, PT ;  /* 0x000000020c00722a */ /* 0x004fdc0003f04000 */
[----:B------:R-:W2:Y:S01]  /*0430*/  @P0 LDC.64 R18, c[0x0][0x390] ;  /* 0x0000e400ff120b82 */ /* 0x000ea20000000a00 */
[----:B0-----:R-:W-:-:S05]  /*0440*/  @P0 IADD3 R23, PT, PT, R11, 0x7, RZ ;  /* 0x000000070b170810 */ /* 0x001fca0007ffe0ff */
        /* <DEDUP_REMOVED lines=35> */
[----:B--2---:R-:W-:Y:S04]  /*0680*/  @P0 STG.E desc[UR4][R20.64], R25 ;  /* 0x0000001914000986 */ /* 0x004fe8000c101904 */
[----:B------:R-:W2:Y:S01]  /*0690*/  LDG.E.64 R12, desc[UR4][R6.64+0x68] ;  /* 0x00006804060c7981 */ /* 0x000ea2000c1e1b00 */
[----:B------:R-:W-:Y:S01]  /*06a0*/  @P0 MOV R2, R14 ;  /* 0x0000000e00020202 */ /* 0x000fe20000000f00 */
[----:B------:R-:W-:-:S06]  /*06b0*/  @P0 IMAD.MOV.U32 R3, RZ, RZ, R15 ;  /* 0x000000ffff030224 */ /* 0x000fcc00078e000f */
[----:B--2---:R-:W-:-:S14]  /*06c0*/  DSETP.GT.AND P0, PT, R12, R2, PT ;  /* 0x000000020c00722a */ /* 0x004fdc0003f04000 */
[----:B------:R-:W1:Y:S01]  /*06d0*/  @P0 LDC.64 R18, c[0x0][0x390] ;  /* 0x0000e400ff120b82 */ /* 0x000e620000000a00 */
[----:B0-----:R-:W-:-:S05]  /*06e0*/  @P0 IADD3 R23, PT, PT, R11, 0xd, RZ ;  /* 0x0000000d0b170810 */ /* 0x001fca0007ffe0ff */
[----:B-1----:R0:W-:Y:S04]  /*06f0*/  @P0 STG.E desc[UR4][R18.64], R23 ;  /* 0x0000001712000986 */ /* 0x0021e8000c101904 */
[----:B------:R-:W2:Y:S01]  /*0700*/  LDG.E.64 R14, desc[UR4][R6.64+0x70] ;  /* 0x00007004060e7981 */ /* 0x000ea2000c1e1b00 */
[----:B------:R-:W-:Y:S01]  /*0710*/  @P0 IMAD.MOV.U32 R2, RZ, RZ, R12 ;  /* 0x000000ffff020224 */ /* 0x000fe200078e000c */
[----:B------:R-:W-:Y:S01]  /*0720*/  @P0 MOV R3, R13 ;  /* 0x0000000d00030202 */ /* 0x000fe20000000f00 */
[----:B------:R-:W-:-:S05]  /*0730*/  VIADD R10, R11, 0xe ;  /* 0x0000000e0b0a7836 */ /* 0x000fca0000000000 */
[----:B--2---:R-:W-:-:S14]  /*0740*/  DSETP.GT.AND P0, PT, R14, R2, PT ;  /* 0x000000020e00722a */ /* 0x004fdc0003f04000 */
[----:B------:R-:W1:Y:S02]  /*0750*/  @P0 LDC.64 R16, c[0x0][0x390] ;  /* 0x0000e400ff100b82 */ /* 0x000e640000000a00 */
[----:B-1----:R1:W-:Y:S04]  /*0760*/  @P0 STG.E desc[UR4][R16.64], R10 ;  /* 0x0000000a10000986 */ /* 0x0023e8000c101904 */
[----:B------:R-:W2:Y:S01]  /*0770*/  LDG.E.64 R12, desc[UR4][R6.64+0x78] ;  /* 0x00007804060c7981 */ /* 0x000ea2000c1e1b00 */
[----:B------:R-:W-:Y:S01]  /*0780*/  @P0 MOV R2, R14 ;  /* 0x0000000e00020202 */ /* 0x000fe20000000f00 */
[----:B------:R-:W-:Y:S01]  /*0790*/  @P0 IMAD.MOV.U32 R3, RZ, RZ, R15 ;  /* 0x000000ffff030224 */ /* 0x000fe200078e000f */
[----:B------:R-:W-:-:S05]  /*07a0*/  ISETP.NE.AND P1, PT, R10, R9, PT ;  /* 0x000000090a00720c */ /* 0x000fca0003f25270 */
[----:B--2---:R-:W-:-:S14]  /*07b0*/  DSETP.GT.AND P0, PT, R12, R2, PT ;  /* 0x000000020c00722a */ /* 0x004fdc0003f04000 */
[----:B------:R-:W2:Y:S01]  /*07c0*/  @P0 LDC.64 R14, c[0x0][0x390] ;  /* 0x0000e400ff0e0b82 */ /* 0x000ea20000000a00 */
[C---:B0-----:R-:W-:Y:S01]  /*07d0*/  @P0 IADD3 R19, PT, PT, R11.reuse, 0xf, RZ ;  /* 0x0000000f0b130810 */ /* 0x041fe20007ffe0ff */
[----:B------:R-:W-:Y:S01]  /*07e0*/  VIADD R11, R11, 0x10 ;  /* 0x000000100b0b7836 */ /* 0x000fe20000000000 */
[----:B------:R-:W-:Y:S01]  /*07f0*/  @P0 MOV R2, R12 ;  /* 0x0000000c00020202 */ /* 0x000fe20000000f00 */
[----:B------:R-:W-:Y:S02]  /*0800*/  @P0 IMAD.MOV.U32 R3, RZ, RZ, R13 ;  /* 0x000000ffff030224 */ /* 0x000fe400078e000d */
[----:B--2---:R1:W-:Y:S01]  /*0810*/  @P0 STG.E desc[UR4][R14.64], R19 ;  /* 0x000000130e000986 */ /* 0x0043e2000c101904 */
[----:B------:R-:W-:Y:S05]  /*0820*/  @P1 BRA `(.L_x_114) ;  /* 0xfffffff800341947 */ /* 0x000fea000383ffff */
[----:B------:R-:W-:-:S07]  /*0830*/  MOV R4, R11 ;  /* 0x0000000b00047202 */ /* 0x000fce0000000f00 */
.L_x_113:
[----:B------:R-:W-:-:S13]  /*0840*/  ISETP.NE.AND P0, PT, R8, RZ, PT ;  /* 0x000000ff0800720c */ /* 0x000fda0003f05270 */
[----:B------:R-:W-:Y:S05]  /*0850*/  @!P0 EXIT ;  /* 0x000000000000894d */ /* 0x000fea0003800000 */
[----:B------:R-:W-:Y:S02]  /*0860*/  ISETP.GE.U32.AND P1, PT, R8, 0x8, PT ;  /* 0x000000080800780c */ /* 0x000fe40003f26070 */
[----:B------:R-:W-:-:S04]  /*0870*/  LOP3.LUT R5, R0, 0x7, RZ, 0xc0, !PT ;  /* 0x0000000700057812 */ /* 0x000fc800078ec0ff */
[----:B------:R-:W-:-:S07]  /*0880*/  ISETP.NE.AND P0, PT, R5, RZ, PT ;  /* 0x000000ff0500720c */ /* 0x000fce0003f05270 */
[----:B------:R-:W-:Y:S06]  /*0890*/  @!P1 BRA `(.L_x_115) ;  /* 0x0000000000e89947 */ /* 0x000fec0003800000 */
[----:B------:R-:W0:Y:S02]  /*08a0*/  LDC.64 R6, c[0x0][0x380] ;  /* 0x0000e000ff067b82 */ /* 0x000e240000000a00 */
[----:B0-----:R-:W-:-:S05]  /*08b0*/  IMAD.WIDE.U32 R6, R4, 0x8, R6 ;  /* 0x0000000804067825 */ /* 0x001fca00078e0006 */
[----:B------:R-:W2:Y:S02]  /*08c0*/  LDG.E.64 R8, desc[UR4][R6.64] ;  /* 0x0000000406087981 */ /* 0x000ea4000c1e1b00 */
[----:B--2--5:R-:W-:-:S14]  /*08d0*/  DSETP.GT.AND P1, PT, R8, R2, PT ;  /* 0x000000020800722a */ /* 0x024fdc0003f24000 */
[----:B------:R-:W0:Y:S02]  /*08e0*/  @P1 LDC.64 R12, c[0x0][0x390] ;  /* 0x0000e400ff0c1b82 */ /* 0x000e240000000a00 */
[----:B0-----:R0:W-:Y:S04]  /*08f0*/  @P1 STG.E desc[UR4][R12.64], R4 ;  /* 0x000000040c001986 */ /* 0x0011e8000c101904 */
[----:B-1----:R-:W2:Y:S01]  /*0900*/  LDG.E.64 R10, desc[UR4][R6.64+0x8] ;  /* 0x00000804060a7981 */ /* 0x002ea2000c1e1b00 */
[----:B------:R-:W-:Y:S01]  /*0910*/  @P1 IMAD.MOV.U32 R2, RZ, RZ, R8 ;  /* 0x000000ffff021224 */ /* 0x000fe200078e0008 */
[----:B------:R-:W-:-:S06]  /*0920*/  @P1 MOV R3, R9 ;  /* 0x0000000900031202 */ /* 0x000fcc0000000f00 */
[----:B--2---:R-:W-:-:S14]  /*0930*/  DSETP.GT.AND P1, PT, R10, R2, PT ;  /* 0x000000020a00722a */ /* 0x004fdc0003f24000 */
[----:B------:R-:W1:Y:S01]  /*0940*/  @P1 LDC.64 R14, c[0x0][0x390] ;  /* 0x0000e400ff0e1b82 */ /* 0x000e620000000a00 */
[----:B------:R-:W-:-:S05]  /*0950*/  @P1 VIADD R19, R4, 0x1 ;  /* 0x0000000104131836 */ /* 0x000fca0000000000 */
[----:B-1----:R1:W-:Y:S04]  /*0960*/  @P1 STG.E desc[UR4][R14.64], R19 ;  /* 0x000000130e001986 */ /* 0x0023e8000c101904 */
[----:B------:R-:W2:Y:S01]  /*0970*/  LDG.E.64 R8, desc[UR4][R6.64+0x10] ;  /* 0x0000100406087981 */ /* 0x000ea2000c1e1b00 */
[----:B------:R-:W-:Y:S01]  /*0980*/  @P1 MOV R2, R10 ;  /* 0x0000000a00021202 */ /* 0x000fe20000000f00 */
[----:B------:R-:W-:-:S06]  /*0990*/  @P1 IMAD.MOV.U32 R3, RZ, RZ, R11 ;  /* 0x000000ffff031224 */ /* 0x000fcc00078e000b */
[----:B--2---:R-:W-:-:S14]  /*09a0*/  DSETP.GT.AND P1, PT, R8, R2, PT ;  /* 0x000000020800722a */ /* 0x004fdc0003f24000 */
[----:B------:R-:W2:Y:S01]  /*09b0*/  @P1 LDC.64 R16, c[0x0][0x390] ;  /* 0x0000e400ff101b82 */ /* 0x000ea20000000a00 */
[----:B------:R-:W-:-:S05]  /*09c0*/  @P1 IADD3 R21, PT, PT, R4, 0x2, RZ ;  /* 0x0000000204151810 */ /* 0x000fca0007ffe0ff */
[----:B--2---:R2:W-:Y:S04]  /*09d0*/  @P1 STG.E desc[UR4][R16.64], R21 ;  /* 0x0000001510001986 */ /* 0x0045e8000c101904 */
[----:B------:R-:W3:Y:S01]  /*09e0*/  LDG.E.64 R10, desc[UR4][R6.64+0x18] ;  /* 0x00001804060a7981 */ /* 0x000ee2000c1e1b00 */
[----:B------:R-:W-:Y:S01]  /*09f0*/  @P1 IMAD.MOV.U32 R2, RZ, RZ, R8 ;  /* 0x000000ffff021224 */ /* 0x000fe200078e0008 */
[----:B------:R-:W-:-:S06]  /*0a00*/  @P1 MOV R3, R9 ;  /* 0x0000000900031202 */ /* 0x000fcc0000000f00 */
[----:B---3--:R-:W-:-:S14]  /*0a10*/  DSETP.GT.AND P1, PT, R10, R2, PT ;  /* 0x000000020a00722a */ /* 0x008fdc0003f24000 */
[----:B0-----:R-:W0:Y:S01]  /*0a20*/  @P1 LDC.64 R12, c[0x0][0x390] ;  /* 0x0000e400ff0c1b82 */ /* 0x001e220000000a00 */
[----:B-1----:R-:W-:-:S05]  /*0a30*/  @P1 VIADD R19, R4, 0x3 ;  /* 0x0000000304131836 */ /* 0x002fca0000000000 */
[----:B0-----:R0:W-:Y:S04]  /*0a40*/  @P1 STG.E desc[UR4][R12.64], R19 ;  /* 0x000000130c001986 */ /* 0x0011e8000c101904 */
[----:B------:R-:W3:Y:S01]  /*0a50*/  LDG.E.64 R8, desc[UR4][R6.64+0x20] ;  /* 0x0000200406087981 */ /* 0x000ee2000c1e1b00 */
[----:B------:R-:W-:Y:S01]  /*0a60*/  @P1 MOV R2, R10 ;  /* 0x0000000a00021202 */ /* 0x000fe20000000f00 */
[----:B------:R-:W-:-:S06]  /*0a70*/  @P1 IMAD.MOV.U32 R3, RZ, RZ, R11 ;  /* 0x000000ffff031224 */ /* 0x000fcc00078e000b */
[----:B---3--:R-:W-:-:S14]  /*0a80*/  DSETP.GT.AND P1, PT, R8, R2, PT ;  /* 0x000000020800722a */ /* 0x008fdc0003f24000 */
[----:B------:R-:W1:Y:S01]  /*0a90*/  @P1 LDC.64 R14, c[0x0][0x390] ;  /* 0x0000e400ff0e1b82 */ /* 0x000e620000000a00 */
[----:B--2---:R-:W-:-:S05]  /*0aa0*/  @P1 IADD3 R21, PT, PT, R4, 0x4, RZ ;  /* 0x0000000404151810 */ /* 0x004fca0007ffe0ff */
        /* <DEDUP_REMOVED lines=9> */
[----:B------:R-:W-:Y:S01]  /*0b40*/  @P1 MOV R2, R10 ;  /* 0x0000000a00021202 */ /* 0x000fe20000000f00 */
[----:B------:R-:W-:-:S06]  /*0b50*/  @P1 IMAD.MOV.U32 R3, RZ, RZ, R11 ;  /* 0x000000ffff031224 */ /* 0x000fcc00078e000b */
[----:B--2---:R-:W-:-:S14]  /*0b60*/  DSETP.GT.AND P1, PT, R8, R2, PT ;  /* 0x000000020800722a */ /* 0x004fdc0003f24000 */
[----:B------:R-:W2:Y:S01]  /*0b70*/  @P1 LDC.64 R12, c[0x0][0x390] ;  /* 0x0000e400ff0c1b82 */ /* 0x000ea20000000a00 */
[----:B-1----:R-:W-:-:S05]  /*0b80*/  @P1 IADD3 R15, PT, PT, R4, 0x6, RZ ;  /* 0x00000006040f1810 */ /* 0x002fca0007ffe0ff */
[----:B--2---:R2:W-:Y:S04]  /*0b90*/  @P1 STG.E desc[UR4][R12.64], R15 ;  /* 0x0000000f0c001986 */ /* 0x0045e8000c101904 */
[----:B------:R-:W3:Y:S01]  /*0ba0*/  LDG.E.64 R10, desc[UR4][R6.64+0x38] ;  /* 0x00003804060a7981 */ /* 0x000ee2000c1e1b00 */
[----:B------:R-:W-:Y:S01]  /*0bb0*/  @P1 IMAD.MOV.U32 R2, RZ, RZ, R8 ;  /* 0x000000ffff021224 */ /* 0x000fe200078e0008 */
[----:B------:R-:W-:-:S06]  /*0bc0*/  @P1 MOV R3, R9 ;  /* 0x0000000900031202 */ /* 0x000fcc0000000f00 */
[----:B---3--:R-:W-:-:S14]  /*0bd0*/  DSETP.GT.AND P1, PT, R10, R2, PT ;  /* 0x000000020a00722a */ /* 0x008fdc0003f24000 */
[----:B------:R-:W1:Y:S01]  /*0be0*/  @P1 LDC.64 R8, c[0x0][0x390] ;  /* 0x0000e400ff081b82 */ /* 0x000e620000000a00 */
[C---:B0-----:R-:W-:Y:S01]  /*0bf0*/  @P1 VIADD R17, R4.reuse, 0x7 ;  /* 0x0000000704111836 */ /* 0x041fe20000000000 */
[----:B------:R-:W-:Y:S01]  /*0c00*/  @P1 MOV R2, R10 ;  /* 0x0000000a00021202 */ /* 0x000fe20000000f00 */
[----:B------:R-:W-:Y:S01]  /*0c10*/  @P1 IMAD.MOV.U32 R3, RZ, RZ, R11 ;  /* 0x000000ffff031224 */ /* 0x000fe200078e000b */
[----:B------:R-:W-:Y:S02]  /*0c20*/  IADD3 R4, PT, PT, R4, 0x8, RZ ;  /* 0x0000000804047810 */ /* 0x000fe40007ffe0ff */
[----:B-1----:R2:W-:Y:S05]  /*0c30*/  @P1 STG.E desc[UR4][R8.64], R17 ;  /* 0x0000001108001986 */ /* 0x0025ea000c101904 */
.L_x_115:
[----:B------:R-:W-:Y:S05]  /*0c40*/  @!P0 EXIT ;  /* 0x000000000000894d */ /* 0x000fea0003800000 */
[----:B------:R-:W-:Y:S02]  /*0c50*/  ISETP.GE.U32.AND P1, PT, R5, 0x4, PT ;  /* 0x000000040500780c */ /* 0x000fe40003f26070 */
[----:B------:R-:W-:-:S04]  /*0c60*/  LOP3.LUT R0, R0, 0x3, RZ, 0xc0, !PT ;  /* 0x0000000300007812 */ /* 0x000fc800078ec0ff */
[----:B------:R-:W-:-:S07]  /*0c70*/  ISETP.NE.AND P0, PT, R0, RZ, PT ;  /* 0x000000ff0000720c */ /* 0x000fce0003f05270 */
[----:B------:R-:W-:Y:S06]  /*0c80*/  @!P1 BRA `(.L_x_116) ;  /* 0x0000000000789947 */ /* 0x000fec0003800000 */
[----:B------:R-:W1:Y:S02]  /*0c90*/  LDC.64 R6, c[0x0][0x380] ;  /* 0x0000e000ff067b82 */ /* 0x000e640000000a00 */
[----:B-1----:R-:W-:-:S05]  /*0ca0*/  IMAD.WIDE.U32 R10, R4, 0x8, R6 ;  /* 0x00000008040a7825 */ /* 0x002fca00078e0006 */
[----:B------:R-:W3:Y:S02]  /*0cb0*/  LDG.E.64 R6, desc[UR4][R10.64] ;  /* 0x000000040a067981 */ /* 0x000ee4000c1e1b00 */
[----:B---3-5:R-:W-:-:S14]  /*0cc0*/  DSETP.GT.AND P1, PT, R6, R2, PT ;  /* 0x000000020600722a */ /* 0x028fdc0003f24000 */
[----:B--2---:R-:W0:Y:S02]  /*0cd0*/  @P1 LDC.64 R12, c[0x0][0x390] ;  /* 0x0000e400ff0c1b82 */ /* 0x004e240000000a00 */
        /* <DEDUP_REMOVED lines=20> */
[C---:B-1----:R-:W-:Y:S01]  /*0e20*/  @P1 VIADD R5, R4.reuse, 0x3 ;  /* 0x0000000304051836 */ /* 0x042fe20000000000 */
[----:B------:R-:W-:Y:S01]  /*0e30*/  @P1 MOV R2, R8 ;  /* 0x0000000800021202 */ /* 0x000fe20000000f00 */
[----:B------:R-:W-:Y:S01]  /*0e40*/  @P1 IMAD.MOV.U32 R3, RZ, RZ, R9 ;  /* 0x000000ffff031224 */ /* 0x000fe200078e0009 */
[----:B------:R-:W-:Y:S02]  /*0e50*/  IADD3 R4, PT, PT, R4, 0x4, RZ ;  /* 0x0000000404047810 */ /* 0x000fe40007ffe0ff */
[----:B--2---:R0:W-:Y:S05]  /*0e60*/  @P1 STG.E desc[UR4][R6.64], R5 ;  /* 0x0000000506001986 */ /* 0x0041ea000c101904 */
.L_x_116:
[----:B------:R-:W-:Y:S05]  /*0e70*/  @!P0 EXIT ;  /* 0x000000000000894d */ /* 0x000fea0003800000 */
[----:B0-----:R-:W0:Y:S01]  /*0e80*/  LDC.64 R6, c[0x0][0x380] ;  /* 0x0000e000ff067b82 */ /* 0x001e220000000a00 */
[----:B------:R-:W-:Y:S02]  /*0e90*/  IMAD.MOV R0, RZ, RZ, -R0 ;  /* 0x000000ffff007224 */ /* 0x000fe400078e0a00 */
[----:B0-----:R-:W-:-:S04]  /*0ea0*/  IMAD.WIDE.U32 R6, R4, 0x8, R6 ;  /* 0x0000000804067825 */ /* 0x001fc800078e0006 */
[----:B-1----:R-:W-:Y:S01]  /*0eb0*/  IMAD.MOV.U32 R10, RZ, RZ, R7 ;  /* 0x000000ffff0a7224 */ /* 0x002fe200078e0007 */
[----:B------:R-:W-:-:S07]  /*0ec0*/  MOV R5, R6 ;  /* 0x0000000600057202 */ /* 0x000fce0000000f00 */
.L_x_117:
[----:B------:R-:W-:Y:S01]  /*0ed0*/  MOV R6, R5 ;  /* 0x0000000500067202 */ /* 0x000fe20000000f00 */
[----:B------:R-:W-:-:S06]  /*0ee0*/  IMAD.MOV.U32 R7, RZ, RZ, R10 ;  /* 0x000000ffff077224 */ /* 0x000fcc00078e000a */
[----:B------:R-:W3:Y:S01]  /*0ef0*/  LDG.E.64 R6, desc[UR4][R6.64] ;  /* 0x0000000406067981 */ /* 0x000ee2000c1e1b00 */
[----:B------:R-:W-:Y:S02]  /*0f00*/  IADD3 R0, PT, PT, R0, 0x1, RZ ;  /* 0x0000000100007810 */ /* 0x000fe40007ffe0ff */
[----:B------:R-:W-:Y:S02]  /*0f10*/  IADD3 R5, P1, PT, R5, 0x8, RZ ;  /* 0x0000000805057810 */ /* 0x000fe40007f3e0ff */
[----:B------:R-:W-:-:S03]  /*0f20*/  ISETP.NE.AND P2, PT, R0, RZ, PT ;  /* 0x000000ff0000720c */ /* 0x000fc60003f45270 */
[----:B------:R-:W-:Y:S01]  /*0f30*/  IMAD.X R10, RZ, RZ, R10, P1 ;  /* 0x000000ffff0a7224 */ /* 0x000fe200008e060a */
[----:B---3-5:R-:W-:-:S14]  /*0f40*/  DSETP.GT.AND P0, PT, R6, R2, PT ;  /* 0x000000020600722a */ /* 0x028fdc0003f04000 */
[----:B--2---:R-:W0:Y:S01]  /*0f50*/  @P0 LDC.64 R8, c[0x0][0x390] ;  /* 0x0000e400ff080b82 */ /* 0x004e220000000a00 */
[----:B------:R-:W-:Y:S01]  /*0f60*/  @P0 IMAD.MOV.U32 R2, RZ, RZ, R6 ;  /* 0x000000ffff020224 */ /* 0x000fe200078e0006 */
[----:B------:R-:W-:Y:S01]  /*0f70*/  @P0 MOV R3, R7 ;  /* 0x0000000700030202 */ /* 0x000fe20000000f00 */
[----:B0-----:R0:W-:Y:S02]  /*0f80*/  @P0 STG.E desc[UR4][R8.64], R4 ;  /* 0x0000000408000986 */ /* 0x0011e4000c101904 */
[----:B0-----:R-:W-:Y:S01]  /*0f90*/  IADD3 R4, PT, PT, R4, 0x1, RZ ;  /* 0x0000000104047810 */ /* 0x001fe20007ffe0ff */
[----:B------:R-:W-:Y:S06]  /*0fa0*/  @P2 BRA `(.L_x_117) ;  /* 0xfffffffc00c82947 */ /* 0x000fec000383ffff */
[----:B------:R-:W-:Y:S05]  /*0fb0*/  EXIT ;  /* 0x000000000000794d */ /* 0x000fea0003800000 */
.L_x_118:
        /* <DEDUP_REMOVED lines=12> */
.L_x_141:


//--------------------- .text._Z6GetSumPdiS_      --------------------------
	.section	.text._Z6GetSumPdiS_,"ax",@progbits
	.align	128
        .global         _Z6GetSumPdiS_
        .type           _Z6GetSumPdiS_,@function
        .size           _Z6GetSumPdiS_,(.L_x_142 - _Z6GetSumPdiS_)
        .other          _Z6GetSumPdiS_,@"STO_CUDA_ENTRY STV_DEFAULT"
_Z6GetSumPdiS_:
.text._Z6GetSumPdiS_:
[----:B------:R-:W-:Y:S08]  /*0000*/  LDC R1, c[0x0][0x37c] ;  /* 0x0000df00ff017b82 */ /* 0x000ff00000000800 */
[----:B------:R-:W0:Y:S01]  /*0010*/  LDC R0, c[0x0][0x388] ;  /* 0x0000e200ff007b82 */ /* 0x000e220000000800 */
[----:B------:R-:W1:Y:S07]  /*0020*/  LDCU.64 UR6, c[0x0][0x358] ;  /* 0x00006b00ff0677ac */ /* 0x000e6e0008000a00 */
[----:B------:R-:W1:Y:S01]  /*0030*/  LDC.64 R2, c[0x0][0x390] ;  /* 0x0000e400ff027b82 */ /* 0x000e620000000a00 */
[----:B0-----:R-:W-:Y:S01]  /*0040*/  ISETP.GE.AND P0, PT, R0, 0x2, PT ;  /* 0x000000020000780c */ /* 0x001fe20003f06270 */
[----:B-1----:R0:W-:-:S12]  /*0050*/  STG.E.64 desc[UR6][R2.64], RZ ;  /* 0x000000ff02007986 */ /* 0x0021d8000c101b06 */
[----:B------:R-:W-:Y:S05]  /*0060*/  @!P0 EXIT ;  /* 0x000000000000894d */ /* 0x000fea0003800000 */
[C---:B------:R-:W-:Y:S01]  /*0070*/  VIADD R4, R0.reuse, 0xfffffffe ;  /* 0xfffffffe00047836 */ /* 0x040fe20000000000 */
[----:B------:R-:W-:Y:S01]  /*0080*/  CS2R R8, SRZ ;  /* 0x0000000000087805 */ /* 0x000fe2000001ff00 */
[----:B------:R-:W-:Y:S02]  /*0090*/  VIADD R0, R0, 0xffffffff ;  /* 0xffffffff00007836 */ /* 0x000fe40000000000 */
[----:B------:R-:W-:Y:S01]  /*00a0*/  IMAD.MOV.U32 R7, RZ, RZ, 0x1 ;  /* 0x00000001ff077424 */ /* 0x000fe200078e00ff */
[----:B------:R-:W-:Y:S02]  /*00b0*/  ISETP.GE.U32.AND P0, PT, R4, 0xf, PT ;  /* 0x0000000f0400780c */ /* 0x000fe40003f06070 */
[----:B------:R-:W-:-:S11]  /*00c0*/  LOP3.LUT R18, R0, 0xf, RZ, 0xc0, !PT ;  /* 0x0000000f00127812 */ /* 0x000fd600078ec0ff */
[----:B------:R-:W-:Y:S05]  /*00d0*/  @!P0 BRA `(.L_x_119) ;  /* 0x0000000400088947 */ /* 0x000fea0003800000 */
[----:B------:R-:W1:Y:S01]  /*00e0*/  LDCU.64 UR4, c[0x0][0x380] ;  /* 0x00007000ff0477ac */ /* 0x000e620008000a00 */
[----:B------:R-:W-:Y:S01]  /*00f0*/  LOP3.LUT R6, R0, 0xfffffff0, RZ, 0xc0, !PT ;  /* 0xfffffff000067812 */ /* 0x000fe200078ec0ff */
[----:B------:R-:W-:Y:S01]  /*0100*/  IMAD.MOV.U32 R7, RZ, RZ, RZ ;  /* 0x000000ffff077224 */ /* 0x000fe200078e00ff */
[----:B------:R-:W-:Y:S02]  /*0110*/  CS2R R8, SRZ ;  /* 0x0000000000087805 */ /* 0x000fe4000001ff00 */
[----:B------:R-:W-:Y:S01]  /*0120*/  IADD3 R6, PT, PT, -R6, RZ, RZ ;  /* 0x000000ff06067210 */ /* 0x000fe20007ffe1ff */
[----:B-1----:R-:W-:-:S04]  /*0130*/  UIADD3 UR4, UP0, UPT, UR4, 0x40, URZ ;  /* 0x0000004004047890 */ /* 0x002fc8000ff1e0ff */
[----:B------:R-:W-:Y:S02]  /*0140*/  UIADD3.X UR5, UPT, UPT, URZ, UR5, URZ, UP0, !UPT ;  /* 0x00000005ff057290 */ /* 0x000fe400087fe4ff */
[----:B------:R-:W-:-:S04]  /*0150*/  IMAD.U32 R10, RZ, RZ, UR4 ;  /* 0x00000004ff0a7e24 */ /* 0x000fc8000f8e00ff */
[----:B------:R-:W-:-:S07]  /*0160*/  IMAD.U32 R11, RZ, RZ, UR5 ;  /* 0x00000005ff0b7e24 */ /* 0x000fce000f8e00ff */
.L_x_120:
[----:B------:R-:W-:Y:S01]  /*0170*/  IMAD.MOV.U32 R4, RZ, RZ, R10 ;  /* 0x000000ffff047224 */ /* 0x000fe200078e000a */
[----:B------:R-:W-:-:S05]  /*0180*/  MOV R5, R11 ;  /* 0x0000000b00057202 */ /* 0x000fca0000000f00 */
[----:B------:R-:W2:Y:S02]  /*0190*/  LDG.E.64 R10, desc[UR6][R4.64+-0x38] ;  /* 0xffffc806040a7981 */ /* 0x000ea4000c1e1b00 */
[----:B--2---:R-:W-:-:S07]  /*01a0*/  DADD R10, R10, R8 ;  /* 0x000000000a0a7229 */ /* 0x004fce0000000008 */
[----:B------:R1:W-:Y:S04]  /*01b0*/  STG.E.64 desc[UR6][R2.64], R10 ;  /* 0x0000000a02007986 */ /* 0x0003e8000c101b06 */
[----:B---3--:R-:W2:Y:S02]  /*01c0*/  LDG.E.64 R8, desc[UR6][R4.64+-0x30] ;  /* 0xffffd00604087981 */ /* 0x008ea4000c1e1b00 */
[----:B--2---:R-:W-:-:S07]  /*01d0*/  DADD R8, R10, R8 ;  /* 0x000000000a087229 */ /* 0x004fce0000000008 */
[----:B------:R2:W-:Y:S04]  /*01e0*/  STG.E.64 desc[UR6][R2.64], R8 ;  /* 0x0000000802007986 */ /* 0x0005e8000c101b06 */
[----:B------:R-:W3:Y:S02]  /*01f0*/  LDG.E.64 R12, desc[UR6][R4.64+-0x28] ;  /* 0xffffd806040c7981 */ /* 0x000ee4000c1e1b00 */
[----:B---3--:R-:W-:-:S07]  /*0200*/  DADD R12, R8, R12 ;  /* 0x00000000080c7229 */ /* 0x008fce000000000c */
[----:B------:R3:W-:Y:S04]  /*0210*/  STG.E.64 desc[UR6][R2.64], R12 ;  /* 0x0000000c02007986 */ /* 0x0007e8000c101b06 */
[----:B------:R-:W4:Y:S02]  /*0220*/  LDG.E.64 R14, desc[UR6][R4.64+-0x20] ;  /* 0xffffe006040e7981 */ /* 0x000f24000c1e1b00 */
[----:B----4-:R-:W-:-:S07]  /*0230*/  DADD R14, R12, R14 ;  /* 0x000000000c0e7229 */ /* 0x010fce000000000e */
[----:B------:R4:W-:Y:S04]  /*0240*/  STG.E.64 desc[UR6][R2.64], R14 ;  /* 0x0000000e02007986 */ /* 0x0009e8000c101b06 */
[----:B------:R-:W5:Y:S02]  /*0250*/  LDG.E.64 R16, desc[UR6][R4.64+-0x18] ;  /* 0xffffe80604107981 */ /* 0x000f64000c1e1b00 */
[----:B-----5:R-:W-:-:S07]  /*0260*/  DADD R16, R14, R16 ;  /* 0x000000000e107229 */ /* 0x020fce0000000010 */
[----:B------:R5:W-:Y:S04]  /*0270*/  STG.E.64 desc[UR6][R2.64], R16 ;  /* 0x0000001002007986 */ /* 0x000be8000c101b06 */
[----:B-1----:R-:W2:Y:S02]  /*0280*/  LDG.E.64 R10, desc[UR6][R4.64+-0x10] ;  /* 0xfffff006040a7981 */ /* 0x002ea4000c1e1b00 */
[----:B--2---:R-:W-:-:S07]  /*0290*/  DADD R10, R16, R10 ;  /* 0x00000000100a7229 */ /* 0x004fce000000000a */
[----:B------:R1:W-:Y:S04]  /*02a0*/  STG.E.64 desc[UR6][R2.64], R10 ;  /* 0x0000000a02007986 */ /* 0x0003e8000c101b06 */
[----:B------:R-:W2:Y:S02]  /*02b0*/  LDG.E.64 R8, desc[UR6][R4.64+-0x8] ;  /* 0xfffff80604087981 */ /* 0x000ea4000c1e1b00 */
[----:B--2---:R-:W-:-:S07]  /*02c0*/  DADD R8, R10, R8 ;  /* 0x000000000a087229 */ /* 0x004fce0000000008 */
[----:B------:R2:W-:Y:S04]  /*02d0*/  STG.E.64 desc[UR6][R2.64], R8 ;  /* 0x0000000802007986 */ /* 0x0005e8000c101b06 */
[----:B---3--:R-:W3:Y:S02]  /*02e0*/  LDG.E.64 R12, desc[UR6][R4.64] ;  /* 0x00000006040c7981 */ /* 0x008ee4000c1e1b00 */
[----:B---3--:R-:W-:-:S07]  /*02f0*/  DADD R12, R8, R12 ;  /* 0x00000000080c7229 */ /* 0x008fce000000000c */
[----:B------:R3:W-:Y:S04]  /*0300*/  STG.E.64 desc[UR6][R2.64], R12 ;  /* 0x0000000c02007986 */ /* 0x0007e8000c101b06 */
[----:B----4-:R-:W4:Y:S02]  /*0310*/  LDG.E.64 R14, desc[UR6][R4.64+0x8] ;  /* 0x00000806040e7981 */ /* 0x010f24000c1e1b00 */
[----:B----4-:R-:W-:-:S07]  /*0320*/  DADD R14, R12, R14 ;  /* 0x000000000c0e7229 */ /* 0x010fce000000000e */
[----:B------:R4:W-:Y:S04]  /*0330*/  STG.E.64 desc[UR6][R2.64], R14 ;  /* 0x0000000e02007986 */ /* 0x0009e8000c101b06 */
[----:B-----5:R-:W5:Y:S02]  /*0340*/  LDG.E.64 R16, desc[UR6][R4.64+0x10] ;  /* 0x0000100604107981 */ /* 0x020f64000c1e1b00 */
        /* <DEDUP_REMOVED lines=14> */
[----:B-----5:R-:W4:Y:S01]  /*0430*/  LDG.E.64 R16, desc[UR6][R4.64+0x38] ;  /* 0x0000380604107981 */ /* 0x020f22000c1e1b00 */
[----:B------:R-:W-:Y:S01]  /*0440*/  VIADD R6, R6, 0x10 ;  /* 0x0000001006067836 */ /* 0x000fe20000000000 */
[----:B----4-:R-:W-:-:S07]  /*0450*/  DADD R16, R14, R16 ;  /* 0x000000000e107229 */ /* 0x010fce0000000010 */
[----:B------:R3:W-:Y:S04]  /*0460*/  STG.E.64 desc[UR6][R2.64], R16 ;  /* 0x0000001002007986 */ /* 0x0007e8000c101b06 */
[----:B-1----:R-:W2:Y:S01]  /*0470*/  LDG.E.64 R10, desc[UR6][R4.64+0x40] ;  /* 0x00004006040a7981 */ /* 0x002ea2000c1e1b00 */
[----:B------:R-:W-:Y:S01]  /*0480*/  ISETP.NE.AND P0, PT, R6, RZ, PT ;  /* 0x000000ff0600720c */ /* 0x000fe20003f05270 */
[----:B------:R-:W-:Y:S01]  /*0490*/  VIADD R7, R7, 0x10 ;  /* 0x0000001007077836 */ /* 0x000fe20000000000 */
[----:B--2---:R-:W-:Y:S01]  /*04a0*/  DADD R8, R16, R10 ;  /* 0x0000000010087229 */ /* 0x004fe2000000000a */
[----:B------:R-:W-:-:S06]  /*04b0*/  IADD3 R10, P1, PT, R4, 0x80, RZ ;  /* 0x00000080040a7810 */ /* 0x000fcc0007f3e0ff */
[----:B------:R3:W-:Y:S01]  /*04c0*/  STG.E.64 desc[UR6][R2.64], R8 ;  /* 0x0000000802007986 */ /* 0x0007e2000c101b06 */
[----:B------:R-:W-:-:S03]  /*04d0*/  IMAD.X R11, RZ, RZ, R5, P1 ;  /* 0x000000ffff0b7224 */ /* 0x000fc600008e0605 */
[----:B------:R-:W-:Y:S05]  /*04e0*/  @P0 BRA `(.L_x_120) ;  /* 0xfffffffc00200947 */ /* 0x000fea000383ffff */
[----:B------:R-:W-:-:S07]  /*04f0*/  IADD3 R7, PT, PT, R7, 0x1, RZ ;  /* 0x0000000107077810 */ /* 0x000fce0007ffe0ff */
.L_x_119:
[----:B------:R-:W-:-:S13]  /*0500*/  ISETP.NE.AND P0, PT, R18, RZ, PT ;  /* 0x000000ff1200720c */ /* 0x000fda0003f05270 */
[----:B------:R-:W-:Y:S05]  /*0510*/  @!P0 EXIT ;  /* 0x000000000000894d */ /* 0x000fea0003800000 */
[----:B------:R-:W-:Y:S02]  /*0520*/  ISETP.GE.U32.AND P0, PT, R18, 0x8, PT ;  /* 0x000000081200780c */ /* 0x000fe40003f06070 */
[----:B------:R-:W-:-:S04]  /*0530*/  LOP3.LUT R6, R0, 0x7, RZ, 0xc0, !PT ;  /* 0x0000000700067812 */ /* 0x000fc800078ec0ff */
[----:B------:R-:W-:-:S07]  /*0540*/  ISETP.NE.AND P1, PT, R6, RZ, PT ;  /* 0x000000ff0600720c */ /* 0x000fce0003f25270 */
[----:B------:R-:W-:Y:S06]  /*0550*/  @!P0 BRA `(.L_x_121) ;  /* 0x00000000006c8947 */ /* 0x000fec0003800000 */
[----:B------:R-:W1:Y:S02]  /*0560*/  LDC.64 R4, c[0x0][0x380] ;  /* 0x0000e000ff047b82 */ /* 0x000e640000000a00 */
[----:B-1----:R-:W-:-:S05]  /*0570*/  IMAD.WIDE.U32 R4, R7, 0x8, R4 ;  /* 0x0000000807047825 */ /* 0x002fca00078e0004 */
        /* <DEDUP_REMOVED lines=15> */
[----:B-1----:R-:W5:Y:S02]  /*0670*/  LDG.E.64 R10, desc[UR6][R4.64+0x28] ;  /* 0x00002806040a7981 */ /* 0x002f64000c1e1b00 */
[----:B-----5:R-:W-:-:S07]  /*0680*/  DADD R10, R16, R10 ;  /* 0x00000000100a7229 */ /* 0x020fce000000000a */
[----:B------:R4:W-:Y:S04]  /*0690*/  STG.E.64 desc[UR6][R2.64], R10 ;  /* 0x0000000a02007986 */ /* 0x0009e8000c101b06 */
[----:B--2---:R-:W3:Y:S02]  /*06a0*/  LDG.E.64 R8, desc[UR6][R4.64+0x30] ;  /* 0x0000300604087981 */ /* 0x004ee4000c1e1b00 */
[----:B---3--:R-:W-:-:S07]  /*06b0*/  DADD R12, R10, R8 ;  /* 0x000000000a0c7229 */ /* 0x008fce0000000008 */
[----:B------:R4:W-:Y:S04]  /*06c0*/  STG.E.64 desc[UR6][R2.64], R12 ;  /* 0x0000000c02007986 */ /* 0x0009e8000c101b06 */
[----:B------:R-:W2:Y:S01]  /*06d0*/  LDG.E.64 R8, desc[UR6][R4.64+0x38] ;  /* 0x0000380604087981 */ /* 0x000ea2000c1e1b00 */
[----:B------:R-:W-:Y:S01]  /*06e0*/  VIADD R7, R7, 0x8 ;  /* 0x0000000807077836 */ /* 0x000fe20000000000 */
[----:B--2---:R-:W-:-:S07]  /*06f0*/  DADD R8, R12, R8 ;  /* 0x000000000c087229 */ /* 0x004fce0000000008 */
[----:B------:R4:W-:Y:S04]  /*0700*/  STG.E.64 desc[UR6][R2.64], R8 ;  /* 0x0000000802007986 */ /* 0x0009e8000c101b06 */
.L_x_121:
[----:B------:R-:W-:Y:S05]  /*0710*/  @!P1 EXIT ;  /* 0x000000000000994d */ /* 0x000fea0003800000 */
[----:B------:R-:W-:Y:S02]  /*0720*/  ISETP.GE.U32.AND P0, PT, R6, 0x4, PT ;  /* 0x000000040600780c */ /* 0x000fe40003f06070 */
[----:B------:R-:W-:-:S04]  /*0730*/  LOP3.LUT R0, R0, 0x3, RZ, 0xc0, !PT ;  /* 0x0000000300007812 */ /* 0x000fc800078ec0ff */
[----:B------:R-:W-:-:S07]  /*0740*/  ISETP.NE.AND P1, PT, R0, RZ, PT ;  /* 0x000000ff0000720c */ /* 0x000fce0003f25270 */
[----:B------:R-:W-:Y:S06]  /*0750*/  @!P0 BRA `(.L_x_122) ;  /* 0x00000000003c8947 */ /* 0x000fec0003800000 */
[----:B------:R-:W3:Y:S02]  /*0760*/  LDC.64 R4, c[0x0][0x380] ;  /* 0x0000e000ff047b82 */ /* 0x000ee40000000a00 */
[----:B---34-:R-:W-:-:S05]  /*0770*/  IMAD.WIDE.U32 R14, R7, 0x8, R4 ;  /* 0x00000008070e7825 */ /* 0x018fca00078e0004 */
[----:B------:R-:W2:Y:S02]  /*0780*/  LDG.E.64 R4, desc[UR6][R14.64] ;  /* 0x000000060e047981 */ /* 0x000ea4000c1e1b00 */
[----:B--2---:R-:W-:-:S07]  /*0790*/  DADD R4, R8, R4 ;  /* 0x0000000008047229 */ /* 0x004fce0000000004 */
[----:B------:R1:W-:Y:S04]  /*07a0*/  STG.E.64 desc[UR6][R2.64], R4 ;  /* 0x0000000402007986 */ /* 0x0003e8000c101b06 */
[----:B------:R-:W2:Y:S02]  /*07b0*/  LDG.E.64 R8, desc[UR6][R14.64+0x8] ;  /* 0x000008060e087981 */ /* 0x000ea4000c1e1b00 */
[----:B--2---:R-:W-:-:S07]  /*07c0*/  DADD R10, R4, R8 ;  /* 0x00000000040a7229 */ /* 0x004fce0000000008 */
[----:B------:R1:W-:Y:S04]  /*07d0*/  STG.E.64 desc[UR6][R2.64], R10 ;  /* 0x0000000a02007986 */ /* 0x0003e8000c101b06 */
[----:B------:R-:W2:Y:S02]  /*07e0*/  LDG.E.64 R8, desc[UR6][R14.64+0x10] ;  /* 0x000010060e087981 */ /* 0x000ea4000c1e1b00 */
[----:B--2---:R-:W-:-:S07]  /*07f0*/  DADD R12, R10, R8 ;  /* 0x000000000a0c7229 */ /* 0x004fce0000000008 */
[----:B------:R1:W-:Y:S04]  /*0800*/  STG.E.64 desc[UR6][R2.64], R12 ;  /* 0x0000000c02007986 */ /* 0x0003e8000c101b06 */
[----:B------:R-:W2:Y:S01]  /*0810*/  LDG.E.64 R8, desc[UR6][R14.64+0x18] ;  /* 0x000018060e087981 */ /* 0x000ea2000c1e1b00 */
[----:B------:R-:W-:Y:S01]  /*0820*/  VIADD R7, R7, 0x4 ;  /* 0x0000000407077836 */ /* 0x000fe20000000000 */
[----:B--2---:R-:W-:-:S07]  /*0830*/  DADD R8, R12, R8 ;  /* 0x000000000c087229 */ /* 0x004fce0000000008 */
[----:B------:R1:W-:Y:S04]  /*0840*/  STG.E.64 desc[UR6][R2.64], R8 ;  /* 0x0000000802007986 */ /* 0x0003e8000c101b06 */
.L_x_122:
[----:B------:R-:W-:Y:S05]  /*0850*/  @!P1 EXIT ;  /* 0x000000000000994d */ /* 0x000fea0003800000 */
[----:B-1----:R-:W1:Y:S01]  /*0860*/  LDC.64 R4, c[0x0][0x380] ;  /* 0x0000e000ff047b82 */ /* 0x002e620000000a00 */
[----:B------:R-:W-:Y:S02]  /*0870*/  IMAD.MOV R0, RZ, RZ, -R0 ;  /* 0x000000ffff007224 */ /* 0x000fe400078e0a00 */
[----:B-1----:R-:W-:-:S04]  /*0880*/  IMAD.WIDE.U32 R4, R7, 0x8, R4 ;  /* 0x0000000807047825 */ /* 0x002fc800078e0004 */
[----:B------:R-:W-:Y:S01]  /*0890*/  IMAD.MOV.U32 R7, RZ, RZ, R5 ;  /* 0x000000ffff077224 */ /* 0x000fe200078e0005 */
[----:B------:R-:W-:-:S07]  /*08a0*/  MOV R6, R4 ;  /* 0x0000000400067202 */ /* 0x000fce0000000f00 */
.L_x_123:
[----:B------:R-:W-:Y:S02]  /*08b0*/  IMAD.MOV.U32 R4, RZ, RZ, R6 ;  /* 0x000000ffff047224 */ /* 0x000fe400078e0006 */
[----:B------:R-:W-:-:S06]  /*08c0*/  IMAD.MOV.U32 R5, RZ, RZ, R7 ;  /* 0x000000ffff057224 */ /* 0x000fcc00078e0007 */
[----:B------:R-:W3:Y:S01]  /*08d0*/  LDG.E.64 R4, desc[UR6][R4.64] ;  /* 0x0000000604047981 */ /* 0x000ee2000c1e1b00 */
[----:B------:R-:W-:Y:S02]  /*08e0*/  IADD3 R0, PT, PT, R0, 0x1, RZ ;  /* 0x0000000100007810 */ /* 0x000fe40007ffe0ff */
[----:B------:R-:W-:Y:S02]  /*08f0*/  IADD3 R6, P1, PT, R6, 0x8, RZ ;  /* 0x0000000806067810 */ /* 0x000fe40007f3e0ff */
[----:B------:R-:W-:-:S03]  /*0900*/  ISETP.NE.AND P0, PT, R0, RZ, PT ;  /* 0x000000ff0000720c */ /* 0x000fc60003f05270 */
[----:B------:R-:W-:Y:S01]  /*0910*/  IMAD.X R7, RZ, RZ, R7, P1 ;  /* 0x000000ffff077224 */ /* 0x000fe200008e0607 */
[----:B-1-34-:R-:W-:-:S07]  /*0920*/  DADD R8, R4, R8 ;  /* 0x0000000004087229 */ /* 0x01afce0000000008 */
[----:B------:R1:W-:Y:S02]  /*0930*/  STG.E.64 desc[UR6][R2.64], R8 ;  /* 0x0000000802007986 */ /* 0x0003e4000c101b06 */
[----:B------:R-:W-:Y:S05]  /*0940*/  @P0 BRA `(.L_x_123) ;  /* 0xfffffffc00d80947 */ /* 0x000fea000383ffff */
[----:B------:R-:W-:Y:S05]  /*0950*/  EXIT ;  /* 0x000000000000794d */ /* 0x000fea0003800000 */
.L_x_124:
        /* <DEDUP_REMOVED lines=10> */
.L_x_142:


//--------------------- .nv.global.init           --------------------------
	.section	.nv.global.init,"aw",@progbits
.nv.global.init:
	.type		$str$4,@object
	.size		$str$4,($str$3 - $str$4)
$str$4:
        /*0000*/ 	.byte	0x0a, 0x00
	.type		$str$3,@object
	.size		$str$3,($str$5 - $str$3)
$str$3:
        /*0002*/ 	.byte	0x25, 0x64, 0x20, 0x00
	.type		$str$5,@object
	.size		$str$5,($str - $str$5)
$str$5:
        /*0006*/ 	.byte	0x25, 0x6c, 0x66, 0x20, 0x00
	.type		$str,@object
	.size		$str,($str$2 - $str)
$str:
        /*000b*/ 	.byte	0x25, 0x64, 0x20, 0x25, 0x64, 0x0a, 0x00
	.type		$str$2,@object
	.size		$str$2,($str$1 - $str$2)
$str$2:
        /*0012*/ 	.byte	0x64, 0x65, 0x76, 0x69, 0x63, 0x65, 0x20, 0x23, 0x25, 0x64, 0x09, 0x20, 0x62, 0x77, 0x20, 0x2d
        /*0022*/ 	.byte	0x3e, 0x20, 0x25, 0x64, 0x09, 0x65, 0x70, 0x6f, 0x63, 0x68, 0x20, 0x3a, 0x20, 0x25, 0x64, 0x0a
        /*0032*/ 	.byte	0x00
	.type		$str$1,@object
	.size		$str$1,(.L_1 - $str$1)
$str$1:
        /*0033*/ 	.byte	0x64, 0x65, 0x76, 0x69, 0x63, 0x65, 0x20, 0x23, 0x25, 0x64, 0x09, 0x20, 0x66, 0x77, 0x20, 0x2d
        /*0043*/ 	.byte	0x3e, 0x20, 0x25, 0x64, 0x09, 0x65, 0x70, 0x6f, 0x63, 0x68, 0x20, 0x3a, 0x20, 0x25, 0x64, 0x0a
        /*0053*/ 	.byte	0x00
.L_1:


//--------------------- .nv.shared.reserved.0     --------------------------
	.section	.nv.shared.reserved.0,"aw",@nobits
	.weak		__nv_reservedSMEM_offset_0_alias
	.size		__nv_reservedSMEM_offset_0_alias, 0, 64
	.other		__nv_reservedSMEM_offset_0_alias,@"STO_CUDA_RESERVED_SHARED STV_DEFAULT"
__nv_reservedSMEM_offset_0_alias:
	.zero		0
	.zero		64


//--------------------- .nv.constant0._Z11PrintDoublePdi --------------------------
	.section	.nv.constant0._Z11PrintDoublePdi,"a",@progbits
	.sectionflags	@""
	.align	4
.nv.constant0._Z11PrintDoublePdi:
	.zero		908


//--------------------- .nv.constant0._Z8PrintIntPii --------------------------
	.section	.nv.constant0._Z8PrintIntPii,"a",@progbits
	.sectionflags	@""
	.align	4
.nv.constant0._Z8PrintIntPii:
	.zero		908


//--------------------- .nv.constant0._Z7PrintBwiii --------------------------
	.section	.nv.constant0._Z7PrintBwiii,"a",@progbits
	.sectionflags	@""
	.align	4
.nv.constant0._Z7PrintBwiii:
	.zero		908


//--------------------- .nv.constant0._Z7PrintFwiii --------------------------
	.section	.nv.constant0._Z7PrintFwiii,"a",@progbits
	.sectionflags	@""
	.align	4
.nv.constant0._Z7PrintFwiii:
	.zero		908


//--------------------- .nv.constant0._Z7SetFlagPii --------------------------
	.section	.nv.constant0._Z7SetFlagPii,"a",@progbits
	.sectionflags	@""
	.align	4
.nv.constant0._Z7SetFlagPii:
	.zero		908


//--------------------- .nv.constant0._Z12WaituntilOnePiiiiii --------------------------
	.section	.nv.constant0._Z12WaituntilOnePiiiiii,"a",@progbits
	.sectionflags	@""
	.align	4
.nv.constant0._Z12WaituntilOnePiiiiii:
	.zero		924


//--------------------- .nv.constant0._Z13WaituntilZeroPiiiiii --------------------------
	.section	.nv.constant0._Z13WaituntilZeroPiiiiii,"a",@progbits
	.sectionflags	@""
	.align	4
.nv.constant0._Z13WaituntilZeroPiiiiii:
	.zero		924


//--------------------- .nv.constant0._Z7SoftmaxPdS_i --------------------------
	.section	.nv.constant0._Z7SoftmaxPdS_i,"a",@progbits
	.sectionflags	@""
	.align	4
.nv.constant0._Z7SoftmaxPdS_i:
	.zero		916


//--------------------- .nv.constant0._Z11ExponentialPdi --------------------------
	.section	.nv.constant0._Z11ExponentialPdi,"a",@progbits
	.sectionflags	@""
	.align	4
.nv.constant0._Z11ExponentialPdi:
	.zero		908


//--------------------- .nv.constant0._Z7SigmoidPdi --------------------------
	.section	.nv.constant0._Z7SigmoidPdi,"a",@progbits
	.sectionflags	@""
	.align	4
.nv.constant0._Z7SigmoidPdi:
	.zero		908


//--------------------- .nv.constant0._Z12UpdateWeightPdS_S_iid --------------------------
	.section	.nv.constant0._Z12UpdateWeightPdS_S_iid,"a",@progbits
	.sectionflags	@""
	.align	4
.nv.constant0._Z12UpdateWeightPdS_S_iid:
	.zero		936


//--------------------- .nv.constant0._Z19GetHiddenLayerDeltaPdS_S_S_i --------------------------
	.section	.nv.constant0._Z19GetHiddenLayerDeltaPdS_S_S_i,"a",@progbits
	.sectionflags	@""
	.align	4
.nv.constant0._Z19GetHiddenLayerDeltaPdS_S_S_i:
	.zero		932


//--------------------- .nv.constant0._Z19GetOutputLayerDeltaPdS_S_ii --------------------------
	.section	.nv.constant0._Z19GetOutputLayerDeltaPdS_S_ii,"a",@progbits
	.sectionflags	@""
	.align	4
.nv.constant0._Z19GetOutputLayerDeltaPdS_S_ii:
	.zero		928


//--------------------- .nv.constant0._Z12CheckCorrectPdiPiS_ --------------------------
	.section	.nv.constant0._Z12CheckCorrectPdiPiS_,"a",@progbits
	.sectionflags	@""
	.align	4
.nv.constant0._Z12CheckCorrectPdiPiS_:
	.zero		928


//--------------------- .nv.constant0._Z11GetMaxIndexPdiPi --------------------------
	.section	.nv.constant0._Z11GetMaxIndexPdiPi,"a",@progbits
	.sectionflags	@""
	.align	4
.nv.constant0._Z11GetMaxIndexPdiPi:
	.zero		920


//--------------------- .nv.constant0._Z6GetSumPdiS_ --------------------------
	.section	.nv.constant0._Z6GetSumPdiS_,"a",@progbits
	.sectionflags	@""
	.align	4
.nv.constant0._Z6GetSumPdiS_:
	.zero		920


//--------------------- SYMBOLS --------------------------

	.type		.nv.reservedSmem.offset0,@object
	.size		.nv.reservedSmem.offset0,0x4
	.type		vprintf,@function
